//
// Generated by NVIDIA NVVM Compiler
//
// Compiler Build ID: CL-36424714
// Cuda compilation tools, release 13.0, V13.0.88
// Based on NVVM 20.0.0
//

.version 9.0
.target sm_100
.address_size 64

	// .globl	uneg_f32

.visible .entry uneg_f32(
	.param .u64 uneg_f32_param_0,
	.param .u64 .ptr .align 1 uneg_f32_param_1,
	.param .u64 .ptr .align 1 uneg_f32_param_2
)
{
	.reg .pred 	%p<3>;
	.reg .b32 	%r<10>;
	.reg .b32 	%f<3>;
	.reg .b64 	%rd<13>;

	ld.param.u64 	%rd6, [uneg_f32_param_0];
	ld.param.u64 	%rd7, [uneg_f32_param_1];
	ld.param.u64 	%rd8, [uneg_f32_param_2];
	mov.u32 	%r6, %ctaid.x;
	mov.u32 	%r1, %ntid.x;
	mov.u32 	%r7, %tid.x;
	mad.lo.s32 	%r9, %r6, %r1, %r7;
	cvt.u64.u32 	%rd12, %r9;
	setp.le.u64 	%p1, %rd6, %rd12;
	@%p1 bra 	$L__BB0_3;
	mov.u32 	%r8, %nctaid.x;
	mul.lo.s32 	%r3, %r1, %r8;
	cvta.to.global.u64 	%rd2, %rd7;
	cvta.to.global.u64 	%rd3, %rd8;
$L__BB0_2:
	shl.b64 	%rd9, %rd12, 2;
	add.s64 	%rd10, %rd2, %rd9;
	ld.global.f32 	%f1, [%rd10];
	neg.f32 	%f2, %f1;
	add.s64 	%rd11, %rd3, %rd9;
	st.global.f32 	[%rd11], %f2;
	add.s32 	%r9, %r9, %r3;
	cvt.u64.u32 	%rd12, %r9;
	setp.gt.u64 	%p2, %rd6, %rd12;
	@%p2 bra 	$L__BB0_2;
$L__BB0_3:
	ret;

}
	// .globl	uneg_f64
.visible .entry uneg_f64(
	.param .u64 uneg_f64_param_0,
	.param .u64 .ptr .align 1 uneg_f64_param_1,
	.param .u64 .ptr .align 1 uneg_f64_param_2
)
{
	.reg .pred 	%p<3>;
	.reg .b32 	%r<10>;
	.reg .b64 	%rd<13>;
	.reg .b64 	%fd<3>;

	ld.param.u64 	%rd6, [uneg_f64_param_0];
	ld.param.u64 	%rd7, [uneg_f64_param_1];
	ld.param.u64 	%rd8, [uneg_f64_param_2];
	mov.u32 	%r6, %ctaid.x;
	mov.u32 	%r1, %ntid.x;
	mov.u32 	%r7, %tid.x;
	mad.lo.s32 	%r9, %r6, %r1, %r7;
	cvt.u64.u32 	%rd12, %r9;
	setp.le.u64 	%p1, %rd6, %rd12;
	@%p1 bra 	$L__BB1_3;
	mov.u32 	%r8, %nctaid.x;
	mul.lo.s32 	%r3, %r1, %r8;
	cvta.to.global.u64 	%rd2, %rd7;
	cvta.to.global.u64 	%rd3, %rd8;
$L__BB1_2:
	shl.b64 	%rd9, %rd12, 3;
	add.s64 	%rd10, %rd2, %rd9;
	ld.global.f64 	%fd1, [%rd10];
	neg.f64 	%fd2, %fd1;
	add.s64 	%rd11, %rd3, %rd9;
	st.global.f64 	[%rd11], %fd2;
	add.s32 	%r9, %r9, %r3;
	cvt.u64.u32 	%rd12, %r9;
	setp.gt.u64 	%p2, %rd6, %rd12;
	@%p2 bra 	$L__BB1_2;
$L__BB1_3:
	ret;

}
	// .globl	uneg_i32
.visible .entry uneg_i32(
	.param .u64 uneg_i32_param_0,
	.param .u64 .ptr .align 1 uneg_i32_param_1,
	.param .u64 .ptr .align 1 uneg_i32_param_2
)
{
	.reg .pred 	%p<3>;
	.reg .b32 	%r<12>;
	.reg .b64 	%rd<13>;

	ld.param.u64 	%rd6, [uneg_i32_param_0];
	ld.param.u64 	%rd7, [uneg_i32_param_1];
	ld.param.u64 	%rd8, [uneg_i32_param_2];
	mov.u32 	%r6, %ctaid.x;
	mov.u32 	%r1, %ntid.x;
	mov.u32 	%r7, %tid.x;
	mad.lo.s32 	%r11, %r6, %r1, %r7;
	cvt.u64.u32 	%rd12, %r11;
	setp.le.u64 	%p1, %rd6, %rd12;
	@%p1 bra 	$L__BB2_3;
	mov.u32 	%r8, %nctaid.x;
	mul.lo.s32 	%r3, %r1, %r8;
	cvta.to.global.u64 	%rd2, %rd7;
	cvta.to.global.u64 	%rd3, %rd8;
$L__BB2_2:
	shl.b64 	%rd9, %rd12, 2;
	add.s64 	%rd10, %rd2, %rd9;
	ld.global.u32 	%r9, [%rd10];
	neg.s32 	%r10, %r9;
	add.s64 	%rd11, %rd3, %rd9;
	st.global.u32 	[%rd11], %r10;
	add.s32 	%r11, %r11, %r3;
	cvt.u64.u32 	%rd12, %r11;
	setp.gt.u64 	%p2, %rd6, %rd12;
	@%p2 bra 	$L__BB2_2;
$L__BB2_3:
	ret;

}
	// .globl	uneg_i64
.visible .entry uneg_i64(
	.param .u64 uneg_i64_param_0,
	.param .u64 .ptr .align 1 uneg_i64_param_1,
	.param .u64 .ptr .align 1 uneg_i64_param_2
)
{
	.reg .pred 	%p<3>;
	.reg .b32 	%r<10>;
	.reg .b64 	%rd<15>;

	ld.param.u64 	%rd6, [uneg_i64_param_0];
	ld.param.u64 	%rd7, [uneg_i64_param_1];
	ld.param.u64 	%rd8, [uneg_i64_param_2];
	mov.u32 	%r6, %ctaid.x;
	mov.u32 	%r1, %ntid.x;
	mov.u32 	%r7, %tid.x;
	mad.lo.s32 	%r9, %r6, %r1, %r7;
	cvt.u64.u32 	%rd14, %r9;
	setp.le.u64 	%p1, %rd6, %rd14;
	@%p1 bra 	$L__BB3_3;
	mov.u32 	%r8, %nctaid.x;
	mul.lo.s32 	%r3, %r1, %r8;
	cvta.to.global.u64 	%rd2, %rd7;
	cvta.to.global.u64 	%rd3, %rd8;
$L__BB3_2:
	shl.b64 	%rd9, %rd14, 3;
	add.s64 	%rd10, %rd2, %rd9;
	ld.global.u64 	%rd11, [%rd10];
	neg.s64 	%rd12, %rd11;
	add.s64 	%rd13, %rd3, %rd9;
	st.global.u64 	[%rd13], %rd12;
	add.s32 	%r9, %r9, %r3;
	cvt.u64.u32 	%rd14, %r9;
	setp.gt.u64 	%p2, %rd6, %rd14;
	@%p2 bra 	$L__BB3_2;
$L__BB3_3:
	ret;

}
	// .globl	usqr_f32
.visible .entry usqr_f32(
	.param .u64 usqr_f32_param_0,
	.param .u64 .ptr .align 1 usqr_f32_param_1,
	.param .u64 .ptr .align 1 usqr_f32_param_2
)
{
	.reg .pred 	%p<3>;
	.reg .b32 	%r<10>;
	.reg .b32 	%f<3>;
	.reg .b64 	%rd<13>;

	ld.param.u64 	%rd6, [usqr_f32_param_0];
	ld.param.u64 	%rd7, [usqr_f32_param_1];
	ld.param.u64 	%rd8, [usqr_f32_param_2];
	mov.u32 	%r6, %ctaid.x;
	mov.u32 	%r1, %ntid.x;
	mov.u32 	%r7, %tid.x;
	mad.lo.s32 	%r9, %r6, %r1, %r7;
	cvt.u64.u32 	%rd12, %r9;
	setp.le.u64 	%p1, %rd6, %rd12;
	@%p1 bra 	$L__BB4_3;
	mov.u32 	%r8, %nctaid.x;
	mul.lo.s32 	%r3, %r1, %r8;
	cvta.to.global.u64 	%rd2, %rd7;
	cvta.to.global.u64 	%rd3, %rd8;
$L__BB4_2:
	shl.b64 	%rd9, %rd12, 2;
	add.s64 	%rd10, %rd2, %rd9;
	ld.global.f32 	%f1, [%rd10];
	mul.f32 	%f2, %f1, %f1;
	add.s64 	%rd11, %rd3, %rd9;
	st.global.f32 	[%rd11], %f2;
	add.s32 	%r9, %r9, %r3;
	cvt.u64.u32 	%rd12, %r9;
	setp.gt.u64 	%p2, %rd6, %rd12;
	@%p2 bra 	$L__BB4_2;
$L__BB4_3:
	ret;

}
	// .globl	usqr_f64
.visible .entry usqr_f64(
	.param .u64 usqr_f64_param_0,
	.param .u64 .ptr .align 1 usqr_f64_param_1,
	.param .u64 .ptr .align 1 usqr_f64_param_2
)
{
	.reg .pred 	%p<3>;
	.reg .b32 	%r<10>;
	.reg .b64 	%rd<13>;
	.reg .b64 	%fd<3>;

	ld.param.u64 	%rd6, [usqr_f64_param_0];
	ld.param.u64 	%rd7, [usqr_f64_param_1];
	ld.param.u64 	%rd8, [usqr_f64_param_2];
	mov.u32 	%r6, %ctaid.x;
	mov.u32 	%r1, %ntid.x;
	mov.u32 	%r7, %tid.x;
	mad.lo.s32 	%r9, %r6, %r1, %r7;
	cvt.u64.u32 	%rd12, %r9;
	setp.le.u64 	%p1, %rd6, %rd12;
	@%p1 bra 	$L__BB5_3;
	mov.u32 	%r8, %nctaid.x;
	mul.lo.s32 	%r3, %r1, %r8;
	cvta.to.global.u64 	%rd2, %rd7;
	cvta.to.global.u64 	%rd3, %rd8;
$L__BB5_2:
	shl.b64 	%rd9, %rd12, 3;
	add.s64 	%rd10, %rd2, %rd9;
	ld.global.f64 	%fd1, [%rd10];
	mul.f64 	%fd2, %fd1, %fd1;
	add.s64 	%rd11, %rd3, %rd9;
	st.global.f64 	[%rd11], %fd2;
	add.s32 	%r9, %r9, %r3;
	cvt.u64.u32 	%rd12, %r9;
	setp.gt.u64 	%p2, %rd6, %rd12;
	@%p2 bra 	$L__BB5_2;
$L__BB5_3:
	ret;

}
	// .globl	usqr_i32
.visible .entry usqr_i32(
	.param .u64 usqr_i32_param_0,
	.param .u64 .ptr .align 1 usqr_i32_param_1,
	.param .u64 .ptr .align 1 usqr_i32_param_2
)
{
	.reg .pred 	%p<3>;
	.reg .b32 	%r<12>;
	.reg .b64 	%rd<13>;

	ld.param.u64 	%rd6, [usqr_i32_param_0];
	ld.param.u64 	%rd7, [usqr_i32_param_1];
	ld.param.u64 	%rd8, [usqr_i32_param_2];
	mov.u32 	%r6, %ctaid.x;
	mov.u32 	%r1, %ntid.x;
	mov.u32 	%r7, %tid.x;
	mad.lo.s32 	%r11, %r6, %r1, %r7;
	cvt.u64.u32 	%rd12, %r11;
	setp.le.u64 	%p1, %rd6, %rd12;
	@%p1 bra 	$L__BB6_3;
	mov.u32 	%r8, %nctaid.x;
	mul.lo.s32 	%r3, %r1, %r8;
	cvta.to.global.u64 	%rd2, %rd7;
	cvta.to.global.u64 	%rd3, %rd8;
$L__BB6_2:
	shl.b64 	%rd9, %rd12, 2;
	add.s64 	%rd10, %rd2, %rd9;
	ld.global.u32 	%r9, [%rd10];
	mul.lo.s32 	%r10, %r9, %r9;
	add.s64 	%rd11, %rd3, %rd9;
	st.global.u32 	[%rd11], %r10;
	add.s32 	%r11, %r11, %r3;
	cvt.u64.u32 	%rd12, %r11;
	setp.gt.u64 	%p2, %rd6, %rd12;
	@%p2 bra 	$L__BB6_2;
$L__BB6_3:
	ret;

}
	// .globl	usqr_i64
.visible .entry usqr_i64(
	.param .u64 usqr_i64_param_0,
	.param .u64 .ptr .align 1 usqr_i64_param_1,
	.param .u64 .ptr .align 1 usqr_i64_param_2
)
{
	.reg .pred 	%p<3>;
	.reg .b32 	%r<10>;
	.reg .b64 	%rd<15>;

	ld.param.u64 	%rd6, [usqr_i64_param_0];
	ld.param.u64 	%rd7, [usqr_i64_param_1];
	ld.param.u64 	%rd8, [usqr_i64_param_2];
	mov.u32 	%r6, %ctaid.x;
	mov.u32 	%r1, %ntid.x;
	mov.u32 	%r7, %tid.x;
	mad.lo.s32 	%r9, %r6, %r1, %r7;
	cvt.u64.u32 	%rd14, %r9;
	setp.le.u64 	%p1, %rd6, %rd14;
	@%p1 bra 	$L__BB7_3;
	mov.u32 	%r8, %nctaid.x;
	mul.lo.s32 	%r3, %r1, %r8;
	cvta.to.global.u64 	%rd2, %rd7;
	cvta.to.global.u64 	%rd3, %rd8;
$L__BB7_2:
	shl.b64 	%rd9, %rd14, 3;
	add.s64 	%rd10, %rd2, %rd9;
	ld.global.u64 	%rd11, [%rd10];
	mul.lo.s64 	%rd12, %rd11, %rd11;
	add.s64 	%rd13, %rd3, %rd9;
	st.global.u64 	[%rd13], %rd12;
	add.s32 	%r9, %r9, %r3;
	cvt.u64.u32 	%rd14, %r9;
	setp.gt.u64 	%p2, %rd6, %rd14;
	@%p2 bra 	$L__BB7_2;
$L__BB7_3:
	ret;

}
	// .globl	usqrt_f32
.visible .entry usqrt_f32(
	.param .u64 usqrt_f32_param_0,
	.param .u64 .ptr .align 1 usqrt_f32_param_1,
	.param .u64 .ptr .align 1 usqrt_f32_param_2
)
{
	.reg .pred 	%p<3>;
	.reg .b32 	%r<10>;
	.reg .b32 	%f<3>;
	.reg .b64 	%rd<13>;

	ld.param.u64 	%rd6, [usqrt_f32_param_0];
	ld.param.u64 	%rd7, [usqrt_f32_param_1];
	ld.param.u64 	%rd8, [usqrt_f32_param_2];
	mov.u32 	%r6, %ctaid.x;
	mov.u32 	%r1, %ntid.x;
	mov.u32 	%r7, %tid.x;
	mad.lo.s32 	%r9, %r6, %r1, %r7;
	cvt.u64.u32 	%rd12, %r9;
	setp.le.u64 	%p1, %rd6, %rd12;
	@%p1 bra 	$L__BB8_3;
	mov.u32 	%r8, %nctaid.x;
	mul.lo.s32 	%r3, %r1, %r8;
	cvta.to.global.u64 	%rd2, %rd7;
	cvta.to.global.u64 	%rd3, %rd8;
$L__BB8_2:
	shl.b64 	%rd9, %rd12, 2;
	add.s64 	%rd10, %rd2, %rd9;
	ld.global.f32 	%f1, [%rd10];
	sqrt.rn.f32 	%f2, %f1;
	add.s64 	%rd11, %rd3, %rd9;
	st.global.f32 	[%rd11], %f2;
	add.s32 	%r9, %r9, %r3;
	cvt.u64.u32 	%rd12, %r9;
	setp.gt.u64 	%p2, %rd6, %rd12;
	@%p2 bra 	$L__BB8_2;
$L__BB8_3:
	ret;

}
	// .globl	usqrt_f64
.visible .entry usqrt_f64(
	.param .u64 usqrt_f64_param_0,
	.param .u64 .ptr .align 1 usqrt_f64_param_1,
	.param .u64 .ptr .align 1 usqrt_f64_param_2
)
{
	.reg .pred 	%p<3>;
	.reg .b32 	%r<10>;
	.reg .b64 	%rd<13>;
	.reg .b64 	%fd<3>;

	ld.param.u64 	%rd6, [usqrt_f64_param_0];
	ld.param.u64 	%rd7, [usqrt_f64_param_1];
	ld.param.u64 	%rd8, [usqrt_f64_param_2];
	mov.u32 	%r6, %ctaid.x;
	mov.u32 	%r1, %ntid.x;
	mov.u32 	%r7, %tid.x;
	mad.lo.s32 	%r9, %r6, %r1, %r7;
	cvt.u64.u32 	%rd12, %r9;
	setp.le.u64 	%p1, %rd6, %rd12;
	@%p1 bra 	$L__BB9_3;
	mov.u32 	%r8, %nctaid.x;
	mul.lo.s32 	%r3, %r1, %r8;
	cvta.to.global.u64 	%rd2, %rd7;
	cvta.to.global.u64 	%rd3, %rd8;
$L__BB9_2:
	shl.b64 	%rd9, %rd12, 3;
	add.s64 	%rd10, %rd2, %rd9;
	ld.global.f64 	%fd1, [%rd10];
	sqrt.rn.f64 	%fd2, %fd1;
	add.s64 	%rd11, %rd3, %rd9;
	st.global.f64 	[%rd11], %fd2;
	add.s32 	%r9, %r9, %r3;
	cvt.u64.u32 	%rd12, %r9;
	setp.gt.u64 	%p2, %rd6, %rd12;
	@%p2 bra 	$L__BB9_2;
$L__BB9_3:
	ret;

}
	// .globl	uceil_f32
.visible .entry uceil_f32(
	.param .u64 uceil_f32_param_0,
	.param .u64 .ptr .align 1 uceil_f32_param_1,
	.param .u64 .ptr .align 1 uceil_f32_param_2
)
{
	.reg .pred 	%p<3>;
	.reg .b32 	%r<10>;
	.reg .b32 	%f<3>;
	.reg .b64 	%rd<13>;

	ld.param.u64 	%rd6, [uceil_f32_param_0];
	ld.param.u64 	%rd7, [uceil_f32_param_1];
	ld.param.u64 	%rd8, [uceil_f32_param_2];
	mov.u32 	%r6, %ctaid.x;
	mov.u32 	%r1, %ntid.x;
	mov.u32 	%r7, %tid.x;
	mad.lo.s32 	%r9, %r6, %r1, %r7;
	cvt.u64.u32 	%rd12, %r9;
	setp.le.u64 	%p1, %rd6, %rd12;
	@%p1 bra 	$L__BB10_3;
	mov.u32 	%r8, %nctaid.x;
	mul.lo.s32 	%r3, %r1, %r8;
	cvta.to.global.u64 	%rd2, %rd7;
	cvta.to.global.u64 	%rd3, %rd8;
$L__BB10_2:
	shl.b64 	%rd9, %rd12, 2;
	add.s64 	%rd10, %rd2, %rd9;
	ld.global.f32 	%f1, [%rd10];
	cvt.rpi.f32.f32 	%f2, %f1;
	add.s64 	%rd11, %rd3, %rd9;
	st.global.f32 	[%rd11], %f2;
	add.s32 	%r9, %r9, %r3;
	cvt.u64.u32 	%rd12, %r9;
	setp.gt.u64 	%p2, %rd6, %rd12;
	@%p2 bra 	$L__BB10_2;
$L__BB10_3:
	ret;

}
	// .globl	uceil_f64
.visible .entry uceil_f64(
	.param .u64 uceil_f64_param_0,
	.param .u64 .ptr .align 1 uceil_f64_param_1,
	.param .u64 .ptr .align 1 uceil_f64_param_2
)
{
	.reg .pred 	%p<3>;
	.reg .b32 	%r<10>;
	.reg .b64 	%rd<13>;
	.reg .b64 	%fd<3>;

	ld.param.u64 	%rd6, [uceil_f64_param_0];
	ld.param.u64 	%rd7, [uceil_f64_param_1];
	ld.param.u64 	%rd8, [uceil_f64_param_2];
	mov.u32 	%r6, %ctaid.x;
	mov.u32 	%r1, %ntid.x;
	mov.u32 	%r7, %tid.x;
	mad.lo.s32 	%r9, %r6, %r1, %r7;
	cvt.u64.u32 	%rd12, %r9;
	setp.le.u64 	%p1, %rd6, %rd12;
	@%p1 bra 	$L__BB11_3;
	mov.u32 	%r8, %nctaid.x;
	mul.lo.s32 	%r3, %r1, %r8;
	cvta.to.global.u64 	%rd2, %rd7;
	cvta.to.global.u64 	%rd3, %rd8;
$L__BB11_2:
	shl.b64 	%rd9, %rd12, 3;
	add.s64 	%rd10, %rd2, %rd9;
	ld.global.f64 	%fd1, [%rd10];
	cvt.rpi.f64.f64 	%fd2, %fd1;
	add.s64 	%rd11, %rd3, %rd9;
	st.global.f64 	[%rd11], %fd2;
	add.s32 	%r9, %r9, %r3;
	cvt.u64.u32 	%rd12, %r9;
	setp.gt.u64 	%p2, %rd6, %rd12;
	@%p2 bra 	$L__BB11_2;
$L__BB11_3:
	ret;

}
	// .globl	ufloor_f32
.visible .entry ufloor_f32(
	.param .u64 ufloor_f32_param_0,
	.param .u64 .ptr .align 1 ufloor_f32_param_1,
	.param .u64 .ptr .align 1 ufloor_f32_param_2
)
{
	.reg .pred 	%p<3>;
	.reg .b32 	%r<10>;
	.reg .b32 	%f<3>;
	.reg .b64 	%rd<13>;

	ld.param.u64 	%rd6, [ufloor_f32_param_0];
	ld.param.u64 	%rd7, [ufloor_f32_param_1];
	ld.param.u64 	%rd8, [ufloor_f32_param_2];
	mov.u32 	%r6, %ctaid.x;
	mov.u32 	%r1, %ntid.x;
	mov.u32 	%r7, %tid.x;
	mad.lo.s32 	%r9, %r6, %r1, %r7;
	cvt.u64.u32 	%rd12, %r9;
	setp.le.u64 	%p1, %rd6, %rd12;
	@%p1 bra 	$L__BB12_3;
	mov.u32 	%r8, %nctaid.x;
	mul.lo.s32 	%r3, %r1, %r8;
	cvta.to.global.u64 	%rd2, %rd7;
	cvta.to.global.u64 	%rd3, %rd8;
$L__BB12_2:
	shl.b64 	%rd9, %rd12, 2;
	add.s64 	%rd10, %rd2, %rd9;
	ld.global.f32 	%f1, [%rd10];
	cvt.rmi.f32.f32 	%f2, %f1;
	add.s64 	%rd11, %rd3, %rd9;
	st.global.f32 	[%rd11], %f2;
	add.s32 	%r9, %r9, %r3;
	cvt.u64.u32 	%rd12, %r9;
	setp.gt.u64 	%p2, %rd6, %rd12;
	@%p2 bra 	$L__BB12_2;
$L__BB12_3:
	ret;

}
	// .globl	ufloor_f64
.visible .entry ufloor_f64(
	.param .u64 ufloor_f64_param_0,
	.param .u64 .ptr .align 1 ufloor_f64_param_1,
	.param .u64 .ptr .align 1 ufloor_f64_param_2
)
{
	.reg .pred 	%p<3>;
	.reg .b32 	%r<10>;
	.reg .b64 	%rd<13>;
	.reg .b64 	%fd<3>;

	ld.param.u64 	%rd6, [ufloor_f64_param_0];
	ld.param.u64 	%rd7, [ufloor_f64_param_1];
	ld.param.u64 	%rd8, [ufloor_f64_param_2];
	mov.u32 	%r6, %ctaid.x;
	mov.u32 	%r1, %ntid.x;
	mov.u32 	%r7, %tid.x;
	mad.lo.s32 	%r9, %r6, %r1, %r7;
	cvt.u64.u32 	%rd12, %r9;
	setp.le.u64 	%p1, %rd6, %rd12;
	@%p1 bra 	$L__BB13_3;
	mov.u32 	%r8, %nctaid.x;
	mul.lo.s32 	%r3, %r1, %r8;
	cvta.to.global.u64 	%rd2, %rd7;
	cvta.to.global.u64 	%rd3, %rd8;
$L__BB13_2:
	shl.b64 	%rd9, %rd12, 3;
	add.s64 	%rd10, %rd2, %rd9;
	ld.global.f64 	%fd1, [%rd10];
	cvt.rmi.f64.f64 	%fd2, %fd1;
	add.s64 	%rd11, %rd3, %rd9;
	st.global.f64 	[%rd11], %fd2;
	add.s32 	%r9, %r9, %r3;
	cvt.u64.u32 	%rd12, %r9;
	setp.gt.u64 	%p2, %rd6, %rd12;
	@%p2 bra 	$L__BB13_2;
$L__BB13_3:
	ret;

}


// ===== COMPILED SASS (sm_100) =====

	.target	sm_100

	.elftype	@"ET_EXEC"


//--------------------- .note.nv.tkinfo           --------------------------
	.section	.note.nv.tkinfo,"",@"SHT_NOTE"
	.sectionflags	@"SHF_NOTE_NV_TKINFO"
	.tkinfo
        /*0018*/ 	.word	0x00000002
        /*0030*/ 	.string	""
        /*0030*/ 	.string	"ptxas"
        /*0030*/ 	.string	"Cuda compilation tools, release 13.0, V13.0.88"
        /*0030*/ 	.string	"Build cuda_13.0.r13.0/compiler.36424714_0"
        /*0030*/ 	.string	"-arch sm_100 -m 64 "



//--------------------- .note.nv.cuinfo           --------------------------
	.section	.note.nv.cuinfo,"",@"SHT_NOTE"
	.sectionflags	@"SHF_NOTE_NV_CUINFO"
        /*0018*/ 	.short	0x0002
        /*001a*/ 	.short	0x0064
        /*001c*/ 	.short	0x0082
	.zero		2


//--------------------- .nv.info                  --------------------------
	.section	.nv.info,"",@"SHT_CUDA_INFO"
	.align	4


	//----- nvinfo : EIATTR_REGCOUNT
	.align		4
        /*0000*/ 	.byte	0x04, 0x2f
        /*0002*/ 	.short	(.L_1 - .L_0)
	.align		4
.L_0:
        /*0004*/ 	.word	index@(uneg_f32)
        /*0008*/ 	.word	0x0000000e


	//----- nvinfo : EIATTR_FRAME_SIZE
	.align		4
.L_1:
        /*000c*/ 	.byte	0x04, 0x11
        /*000e*/ 	.short	(.L_3 - .L_2)
	.align		4
.L_2:
        /*0010*/ 	.word	index@(uneg_f32)
        /*0014*/ 	.word	0x00000000


	//----- nvinfo : EIATTR_REGCOUNT
	.align		4
.L_3:
        /*0018*/ 	.byte	0x04, 0x2f
        /*001a*/ 	.short	(.L_5 - .L_4)
	.align		4
.L_4:
        /*001c*/ 	.word	index@(uneg_f64)
        /*0020*/ 	.word	0x0000000e


	//----- nvinfo : EIATTR_FRAME_SIZE
	.align		4
.L_5:
        /*0024*/ 	.byte	0x04, 0x11
        /*0026*/ 	.short	(.L_7 - .L_6)
	.align		4
.L_6:
        /*0028*/ 	.word	index@(uneg_f64)
        /*002c*/ 	.word	0x00000000


	//----- nvinfo : EIATTR_REGCOUNT
	.align		4
.L_7:
        /*0030*/ 	.byte	0x04, 0x2f
        /*0032*/ 	.short	(.L_9 - .L_8)
	.align		4
.L_8:
        /*0034*/ 	.word	index@(uneg_i32)
        /*0038*/ 	.word	0x0000000e


	//----- nvinfo : EIATTR_FRAME_SIZE
	.align		4
.L_9:
        /*003c*/ 	.byte	0x04, 0x11
        /*003e*/ 	.short	(.L_11 - .L_10)
	.align		4
.L_10:
        /*0040*/ 	.word	index@(uneg_i32)
        /*0044*/ 	.word	0x00000000


	//----- nvinfo : EIATTR_REGCOUNT
	.align		4
.L_11:
        /*0048*/ 	.byte	0x04, 0x2f
        /*004a*/ 	.short	(.L_13 - .L_12)
	.align		4
.L_12:
        /*004c*/ 	.word	index@(uneg_i64)
        /*0050*/ 	.word	0x0000000e


	//----- nvinfo : EIATTR_FRAME_SIZE
	.align		4
.L_13:
        /*0054*/ 	.byte	0x04, 0x11
        /*0056*/ 	.short	(.L_15 - .L_14)
	.align		4
.L_14:
        /*0058*/ 	.word	index@(uneg_i64)
        /*005c*/ 	.word	0x00000000


	//----- nvinfo : EIATTR_REGCOUNT
	.align		4
.L_15:
        /*0060*/ 	.byte	0x04, 0x2f
        /*0062*/ 	.short	(.L_17 - .L_16)
	.align		4
.L_16:
        /*0064*/ 	.word	index@(usqr_f32)
        /*0068*/ 	.word	0x0000000e


	//----- nvinfo : EIATTR_FRAME_SIZE
	.align		4
.L_17:
        /*006c*/ 	.byte	0x04, 0x11
        /*006e*/ 	.short	(.L_19 - .L_18)
	.align		4
.L_18:
        /*0070*/ 	.word	index@(usqr_f32)
        /*0074*/ 	.word	0x00000000


	//----- nvinfo : EIATTR_REGCOUNT
	.align		4
.L_19:
        /*0078*/ 	.byte	0x04, 0x2f
        /*007a*/ 	.short	(.L_21 - .L_20)
	.align		4
.L_20:
        /*007c*/ 	.word	index@(usqr_f64)
        /*0080*/ 	.word	0x0000000e


	//----- nvinfo : EIATTR_FRAME_SIZE
	.align		4
.L_21:
        /*0084*/ 	.byte	0x04, 0x11
        /*0086*/ 	.short	(.L_23 - .L_22)
	.align		4
.L_22:
        /*0088*/ 	.word	index@(usqr_f64)
        /*008c*/ 	.word	0x00000000


	//----- nvinfo : EIATTR_REGCOUNT
	.align		4
.L_23:
        /*0090*/ 	.byte	0x04, 0x2f
        /*0092*/ 	.short	(.L_25 - .L_24)
	.align		4
.L_24:
        /*0094*/ 	.word	index@(usqr_i32)
        /*0098*/ 	.word	0x0000000e


	//----- nvinfo : EIATTR_FRAME_SIZE
	.align		4
.L_25:
        /*009c*/ 	.byte	0x04, 0x11
        /*009e*/ 	.short	(.L_27 - .L_26)
	.align		4
.L_26:
        /*00a0*/ 	.word	index@(usqr_i32)
        /*00a4*/ 	.word	0x00000000


	//----- nvinfo : EIATTR_REGCOUNT
	.align		4
.L_27:
        /*00a8*/ 	.byte	0x04, 0x2f
        /*00aa*/ 	.short	(.L_29 - .L_28)
	.align		4
.L_28:
        /*00ac*/ 	.word	index@(usqr_i64)
        /*00b0*/ 	.word	0x00000010


	//----- nvinfo : EIATTR_FRAME_SIZE
	.align		4
.L_29:
        /*00b4*/ 	.byte	0x04, 0x11
        /*00b6*/ 	.short	(.L_31 - .L_30)
	.align		4
.L_30:
        /*00b8*/ 	.word	index@(usqr_i64)
        /*00bc*/ 	.word	0x00000000


	//----- nvinfo : EIATTR_REGCOUNT
	.align		4
.L_31:
        /*00c0*/ 	.byte	0x04, 0x2f
        /*00c2*/ 	.short	(.L_33 - .L_32)
	.align		4
.L_32:
        /*00c4*/ 	.word	index@(usqrt_f32)
        /*00c8*/ 	.word	0x0000000f


	//----- nvinfo : EIATTR_FRAME_SIZE
	.align		4
.L_33:
        /*00cc*/ 	.byte	0x04, 0x11
        /*00ce*/ 	.short	(.L_35 - .L_34)
	.align		4
.L_34:
        /*00d0*/ 	.word	index@($__internal_1_$__cuda_sm20_sqrt_rn_f32_slowpath)
        /*00d4*/ 	.word	0x00000000


	//----- nvinfo : EIATTR_FRAME_SIZE
	.align		4
.L_35:
        /*00d8*/ 	.byte	0x04, 0x11
        /*00da*/ 	.short	(.L_37 - .L_36)
	.align		4
.L_36:
        /*00dc*/ 	.word	index@(usqrt_f32)
        /*00e0*/ 	.word	0x00000000


	//----- nvinfo : EIATTR_REGCOUNT
	.align		4
.L_37:
        /*00e4*/ 	.byte	0x04, 0x2f
        /*00e6*/ 	.short	(.L_39 - .L_38)
	.align		4
.L_38:
        /*00e8*/ 	.word	index@(usqrt_f64)
        /*00ec*/ 	.word	0x00000018


	//----- nvinfo : EIATTR_FRAME_SIZE
	.align		4
.L_39:
        /*00f0*/ 	.byte	0x04, 0x11
        /*00f2*/ 	.short	(.L_41 - .L_40)
	.align		4
.L_40:
        /*00f4*/ 	.word	index@($__internal_0_$__cuda_sm20_dsqrt_rn_f64_mediumpath_v1)
        /*00f8*/ 	.word	0x00000000


	//----- nvinfo : EIATTR_FRAME_SIZE
	.align		4
.L_41:
        /*00fc*/ 	.byte	0x04, 0x11
        /*00fe*/ 	.short	(.L_43 - .L_42)
	.align		4
.L_42:
        /*0100*/ 	.word	index@(usqrt_f64)
        /*0104*/ 	.word	0x00000000


	//----- nvinfo : EIATTR_REGCOUNT
	.align		4
.L_43:
        /*0108*/ 	.byte	0x04, 0x2f
        /*010a*/ 	.short	(.L_45 - .L_44)
	.align		4
.L_44:
        /*010c*/ 	.word	index@(uceil_f32)
        /*0110*/ 	.word	0x0000000e


	//----- nvinfo : EIATTR_FRAME_SIZE
	.align		4
.L_45:
        /*0114*/ 	.byte	0x04, 0x11
        /*0116*/ 	.short	(.L_47 - .L_46)
	.align		4
.L_46:
        /*0118*/ 	.word	index@(uceil_f32)
        /*011c*/ 	.word	0x00000000


	//----- nvinfo : EIATTR_REGCOUNT
	.align		4
.L_47:
        /*0120*/ 	.byte	0x04, 0x2f
        /*0122*/ 	.short	(.L_49 - .L_48)
	.align		4
.L_48:
        /*0124*/ 	.word	index@(uceil_f64)
        /*0128*/ 	.word	0x0000000e


	//----- nvinfo : EIATTR_FRAME_SIZE
	.align		4
.L_49:
        /*012c*/ 	.byte	0x04, 0x11
        /*012e*/ 	.short	(.L_51 - .L_50)
	.align		4
.L_50:
        /*0130*/ 	.word	index@(uceil_f64)
        /*0134*/ 	.word	0x00000000


	//----- nvinfo : EIATTR_REGCOUNT
	.align		4
.L_51:
        /*0138*/ 	.byte	0x04, 0x2f
        /*013a*/ 	.short	(.L_53 - .L_52)
	.align		4
.L_52:
        /*013c*/ 	.word	index@(ufloor_f32)
        /*0140*/ 	.word	0x0000000e


	//----- nvinfo : EIATTR_FRAME_SIZE
	.align		4
.L_53:
        /*0144*/ 	.byte	0x04, 0x11
        /*0146*/ 	.short	(.L_55 - .L_54)
	.align		4
.L_54:
        /*0148*/ 	.word	index@(ufloor_f32)
        /*014c*/ 	.word	0x00000000


	//----- nvinfo : EIATTR_REGCOUNT
	.align		4
.L_55:
        /*0150*/ 	.byte	0x04, 0x2f
        /*0152*/ 	.short	(.L_57 - .L_56)
	.align		4
.L_56:
        /*0154*/ 	.word	index@(ufloor_f64)
        /*0158*/ 	.word	0x0000000e


	//----- nvinfo : EIATTR_FRAME_SIZE
	.align		4
.L_57:
        /*015c*/ 	.byte	0x04, 0x11
        /*015e*/ 	.short	(.L_59 - .L_58)
	.align		4
.L_58:
        /*0160*/ 	.word	index@(ufloor_f64)
        /*0164*/ 	.word	0x00000000


	//----- nvinfo : EIATTR_MIN_STACK_SIZE
	.align		4
.L_59:
        /*0168*/ 	.byte	0x04, 0x12
        /*016a*/ 	.short	(.L_61 - .L_60)
	.align		4
.L_60:
        /*016c*/ 	.word	index@(ufloor_f64)
        /*0170*/ 	.word	0x00000000


	//----- nvinfo : EIATTR_MIN_STACK_SIZE
	.align		4
.L_61:
        /*0174*/ 	.byte	0x04, 0x12
        /*0176*/ 	.short	(.L_63 - .L_62)
	.align		4
.L_62:
        /*0178*/ 	.word	index@(ufloor_f32)
        /*017c*/ 	.word	0x00000000


	//----- nvinfo : EIATTR_MIN_STACK_SIZE
	.align		4
.L_63:
        /*0180*/ 	.byte	0x04, 0x12
        /*0182*/ 	.short	(.L_65 - .L_64)
	.align		4
.L_64:
        /*0184*/ 	.word	index@(uceil_f64)
        /*0188*/ 	.word	0x00000000


	//----- nvinfo : EIATTR_MIN_STACK_SIZE
	.align		4
.L_65:
        /*018c*/ 	.byte	0x04, 0x12
        /*018e*/ 	.short	(.L_67 - .L_66)
	.align		4
.L_66:
        /*0190*/ 	.word	index@(uceil_f32)
        /*0194*/ 	.word	0x00000000


	//----- nvinfo : EIATTR_MIN_STACK_SIZE
	.align		4
.L_67:
        /*0198*/ 	.byte	0x04, 0x12
        /*019a*/ 	.short	(.L_69 - .L_68)
	.align		4
.L_68:
        /*019c*/ 	.word	index@(usqrt_f64)
        /*01a0*/ 	.word	0x00000000


	//----- nvinfo : EIATTR_MIN_STACK_SIZE
	.align		4
.L_69:
        /*01a4*/ 	.byte	0x04, 0x12
        /*01a6*/ 	.short	(.L_71 - .L_70)
	.align		4
.L_70:
        /*01a8*/ 	.word	index@(usqrt_f32)
        /*01ac*/ 	.word	0x00000000


	//----- nvinfo : EIATTR_MIN_STACK_SIZE
	.align		4
.L_71:
        /*01b0*/ 	.byte	0x04, 0x12
        /*01b2*/ 	.short	(.L_73 - .L_72)
	.align		4
.L_72:
        /*01b4*/ 	.word	index@(usqr_i64)
        /*01b8*/ 	.word	0x00000000


	//----- nvinfo : EIATTR_MIN_STACK_SIZE
	.align		4
.L_73:
        /*01bc*/ 	.byte	0x04, 0x12
        /*01be*/ 	.short	(.L_75 - .L_74)
	.align		4
.L_74:
        /*01c0*/ 	.word	index@(usqr_i32)
        /*01c4*/ 	.word	0x00000000


	//----- nvinfo : EIATTR_MIN_STACK_SIZE
	.align		4
.L_75:
        /*01c8*/ 	.byte	0x04, 0x12
        /*01ca*/ 	.short	(.L_77 - .L_76)
	.align		4
.L_76:
        /*01cc*/ 	.word	index@(usqr_f64)
        /*01d0*/ 	.word	0x00000000


	//----- nvinfo : EIATTR_MIN_STACK_SIZE
	.align		4
.L_77:
        /*01d4*/ 	.byte	0x04, 0x12
        /*01d6*/ 	.short	(.L_79 - .L_78)
	.align		4
.L_78:
        /*01d8*/ 	.word	index@(usqr_f32)
        /*01dc*/ 	.word	0x00000000


	//----- nvinfo : EIATTR_MIN_STACK_SIZE
	.align		4
.L_79:
        /*01e0*/ 	.byte	0x04, 0x12
        /*01e2*/ 	.short	(.L_81 - .L_80)
	.align		4
.L_80:
        /*01e4*/ 	.word	index@(uneg_i64)
        /*01e8*/ 	.word	0x00000000


	//----- nvinfo : EIATTR_MIN_STACK_SIZE
	.align		4
.L_81:
        /*01ec*/ 	.byte	0x04, 0x12
        /*01ee*/ 	.short	(.L_83 - .L_82)
	.align		4
.L_82:
        /*01f0*/ 	.word	index@(uneg_i32)
        /*01f4*/ 	.word	0x00000000


	//----- nvinfo : EIATTR_MIN_STACK_SIZE
	.align		4
.L_83:
        /*01f8*/ 	.byte	0x04, 0x12
        /*01fa*/ 	.short	(.L_85 - .L_84)
	.align		4
.L_84:
        /*01fc*/ 	.word	index@(uneg_f64)
        /*0200*/ 	.word	0x00000000


	//----- nvinfo : EIATTR_MIN_STACK_SIZE
	.align		4
.L_85:
        /*0204*/ 	.byte	0x04, 0x12
        /*0206*/ 	.short	(.L_87 - .L_86)
	.align		4
.L_86:
        /*0208*/ 	.word	index@(uneg_f32)
        /*020c*/ 	.word	0x00000000
.L_87:


//--------------------- .nv.compat                --------------------------
	.section	.nv.compat,"",@"SHT_CUDA_COMPAT_INFO"
	.align	4
        /*0000*/ 	.byte	0x02, 0x09, 0x00, 0x00, 0x02, 0x02, 0x01, 0x00, 0x02, 0x05, 0x05, 0x00, 0x03, 0x07, 0x01, 0x01
        /*0010*/ 	.byte	0x02, 0x03, 0x00, 0x00, 0x02, 0x06, 0x01, 0x00, 0x04, 0x0b, 0x08, 0x00, 0x01, 0x00, 0x00, 0x00
        /*0020*/ 	.byte	0x00, 0x00, 0x00, 0x00


//--------------------- .nv.info.ufloor_f64       --------------------------
	.section	.nv.info.ufloor_f64,"",@"SHT_CUDA_INFO"
	.sectionflags	@""
	.align	4


	//----- nvinfo : EIATTR_CUDA_API_VERSION
	.align		4
        /*0000*/ 	.byte	0x04, 0x37
        /*0002*/ 	.short	(.L_89 - .L_88)
.L_88:
        /*0004*/ 	.word	0x00000082


	//----- nvinfo : EIATTR_KPARAM_INFO
	.align		4
.L_89:
        /*0008*/ 	.byte	0x04, 0x17
        /*000a*/ 	.short	(.L_91 - .L_90)
.L_90:
        /*000c*/ 	.word	0x00000000
        /*0010*/ 	.short	0x0002
        /*0012*/ 	.short	0x0010
        /*0014*/ 	.byte	0x00, 0xf5, 0x21, 0x00


	//----- nvinfo : EIATTR_KPARAM_INFO
	.align		4
.L_91:
        /*0018*/ 	.byte	0x04, 0x17
        /*001a*/ 	.short	(.L_93 - .L_92)
.L_92:
        /*001c*/ 	.word	0x00000000
        /*0020*/ 	.short	0x0001
        /*0022*/ 	.short	0x0008
        /*0024*/ 	.byte	0x00, 0xf5, 0x21, 0x00


	//----- nvinfo : EIATTR_KPARAM_INFO
	.align		4
.L_93:
        /*0028*/ 	.byte	0x04, 0x17
        /*002a*/ 	.short	(.L_95 - .L_94)
.L_94:
        /*002c*/ 	.word	0x00000000
        /*0030*/ 	.short	0x0000
        /*0032*/ 	.short	0x0000
        /*0034*/ 	.byte	0x00, 0xf0, 0x21, 0x00


	//----- nvinfo : EIATTR_SPARSE_MMA_MASK
	.align		4
.L_95:
        /*0038*/ 	.byte	0x03, 0x50
        /*003a*/ 	.short	0x0000


	//----- nvinfo : EIATTR_MAXREG_COUNT
	.align		4
        /*003c*/ 	.byte	0x03, 0x1b
        /*003e*/ 	.short	0x00ff


	//----- nvinfo : EIATTR_MERCURY_ISA_VERSION
	.align		4
        /*0040*/ 	.byte	0x03, 0x5f
        /*0042*/ 	.short	0x0101


	//----- nvinfo : EIATTR_VRC_CTA_INIT_COUNT
	.align		4
        /*0044*/ 	.byte	0x02, 0x4a
	.zero		1
	.zero		1


	//----- nvinfo : EIATTR_EXIT_INSTR_OFFSETS
	.align		4
        /*0048*/ 	.byte	0x04, 0x1c
        /*004a*/ 	.short	(.L_97 - .L_96)


	//   ....[0]....
.L_96:
        /*004c*/ 	.word	0x00000080


	//   ....[1]....
        /*0050*/ 	.word	0x000001e0


	//----- nvinfo : EIATTR_CRS_STACK_SIZE
	.align		4
.L_97:
        /*0054*/ 	.byte	0x04, 0x1e
        /*0056*/ 	.short	(.L_99 - .L_98)
.L_98:
        /*0058*/ 	.word	0x00000000


	//----- nvinfo : EIATTR_CBANK_PARAM_SIZE
	.align		4
.L_99:
        /*005c*/ 	.byte	0x03, 0x19
        /*005e*/ 	.short	0x0018


	//----- nvinfo : EIATTR_PARAM_CBANK
	.align		4
        /*0060*/ 	.byte	0x04, 0x0a
        /*0062*/ 	.short	(.L_101 - .L_100)
	.align		4
.L_100:
        /*0064*/ 	.word	index@(.nv.constant0.ufloor_f64)
        /*0068*/ 	.short	0x0380
        /*006a*/ 	.short	0x0018


	//----- nvinfo : EIATTR_SW_WAR
	.align		4
.L_101:
        /*006c*/ 	.byte	0x04, 0x36
        /*006e*/ 	.short	(.L_103 - .L_102)
.L_102:
        /*0070*/ 	.word	0x00000008
.L_103:


//--------------------- .nv.info.ufloor_f32       --------------------------
	.section	.nv.info.ufloor_f32,"",@"SHT_CUDA_INFO"
	.sectionflags	@""
	.align	4


	//----- nvinfo : EIATTR_CUDA_API_VERSION
	.align		4
        /*0000*/ 	.byte	0x04, 0x37
        /*0002*/ 	.short	(.L_105 - .L_104)
.L_104:
        /*0004*/ 	.word	0x00000082


	//----- nvinfo : EIATTR_KPARAM_INFO
	.align		4
.L_105:
        /*0008*/ 	.byte	0x04, 0x17
        /*000a*/ 	.short	(.L_107 - .L_106)
.L_106:
        /*000c*/ 	.word	0x00000000
        /*0010*/ 	.short	0x0002
        /*0012*/ 	.short	0x0010
        /*0014*/ 	.byte	0x00, 0xf5, 0x21, 0x00


	//----- nvinfo : EIATTR_KPARAM_INFO
	.align		4
.L_107:
        /*0018*/ 	.byte	0x04, 0x17
        /*001a*/ 	.short	(.L_109 - .L_108)
.L_108:
        /*001c*/ 	.word	0x00000000
        /*0020*/ 	.short	0x0001
        /*0022*/ 	.short	0x0008
        /*0024*/ 	.byte	0x00, 0xf5, 0x21, 0x00


	//----- nvinfo : EIATTR_KPARAM_INFO
	.align		4
.L_109:
        /*0028*/ 	.byte	0x04, 0x17
        /*002a*/ 	.short	(.L_111 - .L_110)
.L_110:
        /*002c*/ 	.word	0x00000000
        /*0030*/ 	.short	0x0000
        /*0032*/ 	.short	0x0000
        /*0034*/ 	.byte	0x00, 0xf0, 0x21, 0x00


	//----- nvinfo : EIATTR_SPARSE_MMA_MASK
	.align		4
.L_111:
        /*0038*/ 	.byte	0x03, 0x50
        /*003a*/ 	.short	0x0000


	//----- nvinfo : EIATTR_MAXREG_COUNT
	.align		4
        /*003c*/ 	.byte	0x03, 0x1b
        /*003e*/ 	.short	0x00ff


	//----- nvinfo : EIATTR_MERCURY_ISA_VERSION
	.align		4
        /*0040*/ 	.byte	0x03, 0x5f
        /*0042*/ 	.short	0x0101


	//----- nvinfo : EIATTR_VRC_CTA_INIT_COUNT
	.align		4
        /*0044*/ 	.byte	0x02, 0x4a
	.zero		1
	.zero		1


	//----- nvinfo : EIATTR_EXIT_INSTR_OFFSETS
	.align		4
        /*0048*/ 	.byte	0x04, 0x1c
        /*004a*/ 	.short	(.L_113 - .L_112)


	//   ....[0]....
.L_112:
        /*004c*/ 	.word	0x00000080


	//   ....[1]....
        /*0050*/ 	.word	0x000001e0


	//----- nvinfo : EIATTR_CRS_STACK_SIZE
	.align		4
.L_113:
        /*0054*/ 	.byte	0x04, 0x1e
        /*0056*/ 	.short	(.L_115 - .L_114)
.L_114:
        /*0058*/ 	.word	0x00000000


	//----- nvinfo : EIATTR_CBANK_PARAM_SIZE
	.align		4
.L_115:
        /*005c*/ 	.byte	0x03, 0x19
        /*005e*/ 	.short	0x0018


	//----- nvinfo : EIATTR_PARAM_CBANK
	.align		4
        /*0060*/ 	.byte	0x04, 0x0a
        /*0062*/ 	.short	(.L_117 - .L_116)
	.align		4
.L_116:
        /*0064*/ 	.word	index@(.nv.constant0.ufloor_f32)
        /*0068*/ 	.short	0x0380
        /*006a*/ 	.short	0x0018


	//----- nvinfo : EIATTR_SW_WAR
	.align		4
.L_117:
        /*006c*/ 	.byte	0x04, 0x36
        /*006e*/ 	.short	(.L_119 - .L_118)
.L_118:
        /*0070*/ 	.word	0x00000008
.L_119:


//--------------------- .nv.info.uceil_f64        --------------------------
	.section	.nv.info.uceil_f64,"",@"SHT_CUDA_INFO"
	.sectionflags	@""
	.align	4


	//----- nvinfo : EIATTR_CUDA_API_VERSION
	.align		4
        /*0000*/ 	.byte	0x04, 0x37
        /*0002*/ 	.short	(.L_121 - .L_120)
.L_120:
        /*0004*/ 	.word	0x00000082


	//----- nvinfo : EIATTR_KPARAM_INFO
	.align		4
.L_121:
        /*0008*/ 	.byte	0x04, 0x17
        /*000a*/ 	.short	(.L_123 - .L_122)
.L_122:
        /*000c*/ 	.word	0x00000000
        /*0010*/ 	.short	0x0002
        /*0012*/ 	.short	0x0010
        /*0014*/ 	.byte	0x00, 0xf5, 0x21, 0x00


	//----- nvinfo : EIATTR_KPARAM_INFO
	.align		4
.L_123:
        /*0018*/ 	.byte	0x04, 0x17
        /*001a*/ 	.short	(.L_125 - .L_124)
.L_124:
        /*001c*/ 	.word	0x00000000
        /*0020*/ 	.short	0x0001
        /*0022*/ 	.short	0x0008
        /*0024*/ 	.byte	0x00, 0xf5, 0x21, 0x00


	//----- nvinfo : EIATTR_KPARAM_INFO
	.align		4
.L_125:
        /*0028*/ 	.byte	0x04, 0x17
        /*002a*/ 	.short	(.L_127 - .L_126)
.L_126:
        /*002c*/ 	.word	0x00000000
        /*0030*/ 	.short	0x0000
        /*0032*/ 	.short	0x0000
        /*0034*/ 	.byte	0x00, 0xf0, 0x21, 0x00


	//----- nvinfo : EIATTR_SPARSE_MMA_MASK
	.align		4
.L_127:
        /*0038*/ 	.byte	0x03, 0x50
        /*003a*/ 	.short	0x0000


	//----- nvinfo : EIATTR_MAXREG_COUNT
	.align		4
        /*003c*/ 	.byte	0x03, 0x1b
        /*003e*/ 	.short	0x00ff


	//----- nvinfo : EIATTR_MERCURY_ISA_VERSION
	.align		4
        /*0040*/ 	.byte	0x03, 0x5f
        /*0042*/ 	.short	0x0101


	//----- nvinfo : EIATTR_VRC_CTA_INIT_COUNT
	.align		4
        /*0044*/ 	.byte	0x02, 0x4a
	.zero		1
	.zero		1


	//----- nvinfo : EIATTR_EXIT_INSTR_OFFSETS
	.align		4
        /*0048*/ 	.byte	0x04, 0x1c
        /*004a*/ 	.short	(.L_129 - .L_128)


	//   ....[0]....
.L_128:
        /*004c*/ 	.word	0x00000080


	//   ....[1]....
        /*0050*/ 	.word	0x000001e0


	//----- nvinfo : EIATTR_CRS_STACK_SIZE
	.align		4
.L_129:
        /*0054*/ 	.byte	0x04, 0x1e
        /*0056*/ 	.short	(.L_131 - .L_130)
.L_130:
        /*0058*/ 	.word	0x00000000


	//----- nvinfo : EIATTR_CBANK_PARAM_SIZE
	.align		4
.L_131:
        /*005c*/ 	.byte	0x03, 0x19
        /*005e*/ 	.short	0x0018


	//----- nvinfo : EIATTR_PARAM_CBANK
	.align		4
        /*0060*/ 	.byte	0x04, 0x0a
        /*0062*/ 	.short	(.L_133 - .L_132)
	.align		4
.L_132:
        /*0064*/ 	.word	index@(.nv.constant0.uceil_f64)
        /*0068*/ 	.short	0x0380
        /*006a*/ 	.short	0x0018


	//----- nvinfo : EIATTR_SW_WAR
	.align		4
.L_133:
        /*006c*/ 	.byte	0x04, 0x36
        /*006e*/ 	.short	(.L_135 - .L_134)
.L_134:
        /*0070*/ 	.word	0x00000008
.L_135:


//--------------------- .nv.info.uceil_f32        --------------------------
	.section	.nv.info.uceil_f32,"",@"SHT_CUDA_INFO"
	.sectionflags	@""
	.align	4


	//----- nvinfo : EIATTR_CUDA_API_VERSION
	.align		4
        /*0000*/ 	.byte	0x04, 0x37
        /*0002*/ 	.short	(.L_137 - .L_136)
.L_136:
        /*0004*/ 	.word	0x00000082


	//----- nvinfo : EIATTR_KPARAM_INFO
	.align		4
.L_137:
        /*0008*/ 	.byte	0x04, 0x17
        /*000a*/ 	.short	(.L_139 - .L_138)
.L_138:
        /*000c*/ 	.word	0x00000000
        /*0010*/ 	.short	0x0002
        /*0012*/ 	.short	0x0010
        /*0014*/ 	.byte	0x00, 0xf5, 0x21, 0x00


	//----- nvinfo : EIATTR_KPARAM_INFO
	.align		4
.L_139:
        /*0018*/ 	.byte	0x04, 0x17
        /*001a*/ 	.short	(.L_141 - .L_140)
.L_140:
        /*001c*/ 	.word	0x00000000
        /*0020*/ 	.short	0x0001
        /*0022*/ 	.short	0x0008
        /*0024*/ 	.byte	0x00, 0xf5, 0x21, 0x00


	//----- nvinfo : EIATTR_KPARAM_INFO
	.align		4
.L_141:
        /*0028*/ 	.byte	0x04, 0x17
        /*002a*/ 	.short	(.L_143 - .L_142)
.L_142:
        /*002c*/ 	.word	0x00000000
        /*0030*/ 	.short	0x0000
        /*0032*/ 	.short	0x0000
        /*0034*/ 	.byte	0x00, 0xf0, 0x21, 0x00


	//----- nvinfo : EIATTR_SPARSE_MMA_MASK
	.align		4
.L_143:
        /*0038*/ 	.byte	0x03, 0x50
        /*003a*/ 	.short	0x0000


	//----- nvinfo : EIATTR_MAXREG_COUNT
	.align		4
        /*003c*/ 	.byte	0x03, 0x1b
        /*003e*/ 	.short	0x00ff


	//----- nvinfo : EIATTR_MERCURY_ISA_VERSION
	.align		4
        /*0040*/ 	.byte	0x03, 0x5f
        /*0042*/ 	.short	0x0101


	//----- nvinfo : EIATTR_VRC_CTA_INIT_COUNT
	.align		4
        /*0044*/ 	.byte	0x02, 0x4a
	.zero		1
	.zero		1


	//----- nvinfo : EIATTR_EXIT_INSTR_OFFSETS
	.align		4
        /*0048*/ 	.byte	0x04, 0x1c
        /*004a*/ 	.short	(.L_145 - .L_144)


	//   ....[0]....
.L_144:
        /*004c*/ 	.word	0x00000080


	//   ....[1]....
        /*0050*/ 	.word	0x000001e0


	//----- nvinfo : EIATTR_CRS_STACK_SIZE
	.align		4
.L_145:
        /*0054*/ 	.byte	0x04, 0x1e
        /*0056*/ 	.short	(.L_147 - .L_146)
.L_146:
        /*0058*/ 	.word	0x00000000


	//----- nvinfo : EIATTR_CBANK_PARAM_SIZE
	.align		4
.L_147:
        /*005c*/ 	.byte	0x03, 0x19
        /*005e*/ 	.short	0x0018


	//----- nvinfo : EIATTR_PARAM_CBANK
	.align		4
        /*0060*/ 	.byte	0x04, 0x0a
        /*0062*/ 	.short	(.L_149 - .L_148)
	.align		4
.L_148:
        /*0064*/ 	.word	index@(.nv.constant0.uceil_f32)
        /*0068*/ 	.short	0x0380
        /*006a*/ 	.short	0x0018


	//----- nvinfo : EIATTR_SW_WAR
	.align		4
.L_149:
        /*006c*/ 	.byte	0x04, 0x36
        /*006e*/ 	.short	(.L_151 - .L_150)
.L_150:
        /*0070*/ 	.word	0x00000008
.L_151:


//--------------------- .nv.info.usqrt_f64        --------------------------
	.section	.nv.info.usqrt_f64,"",@"SHT_CUDA_INFO"
	.sectionflags	@""
	.align	4


	//----- nvinfo : EIATTR_CUDA_API_VERSION
	.align		4
        /*0000*/ 	.byte	0x04, 0x37
        /*0002*/ 	.short	(.L_153 - .L_152)
.L_152:
        /*0004*/ 	.word	0x00000082


	//----- nvinfo : EIATTR_KPARAM_INFO
	.align		4
.L_153:
        /*0008*/ 	.byte	0x04, 0x17
        /*000a*/ 	.short	(.L_155 - .L_154)
.L_154:
        /*000c*/ 	.word	0x00000000
        /*0010*/ 	.short	0x0002
        /*0012*/ 	.short	0x0010
        /*0014*/ 	.byte	0x00, 0xf5, 0x21, 0x00


	//----- nvinfo : EIATTR_KPARAM_INFO
	.align		4
.L_155:
        /*0018*/ 	.byte	0x04, 0x17
        /*001a*/ 	.short	(.L_157 - .L_156)
.L_156:
        /*001c*/ 	.word	0x00000000
        /*0020*/ 	.short	0x0001
        /*0022*/ 	.short	0x0008
        /*0024*/ 	.byte	0x00, 0xf5, 0x21, 0x00


	//----- nvinfo : EIATTR_KPARAM_INFO
	.align		4
.L_157:
        /*0028*/ 	.byte	0x04, 0x17
        /*002a*/ 	.short	(.L_159 - .L_158)
.L_158:
        /*002c*/ 	.word	0x00000000
        /*0030*/ 	.short	0x0000
        /*0032*/ 	.short	0x0000
        /*0034*/ 	.byte	0x00, 0xf0, 0x21, 0x00


	//----- nvinfo : EIATTR_SPARSE_MMA_MASK
	.align		4
.L_159:
        /*0038*/ 	.byte	0x03, 0x50
        /*003a*/ 	.short	0x0000


	//----- nvinfo : EIATTR_MAXREG_COUNT
	.align		4
        /*003c*/ 	.byte	0x03, 0x1b
        /*003e*/ 	.short	0x00ff


	//----- nvinfo : EIATTR_MERCURY_ISA_VERSION
	.align		4
        /*0040*/ 	.byte	0x03, 0x5f
        /*0042*/ 	.short	0x0101


	//----- nvinfo : EIATTR_VRC_CTA_INIT_COUNT
	.align		4
        /*0044*/ 	.byte	0x02, 0x4a
	.zero		1
	.zero		1


	//----- nvinfo : EIATTR_EXIT_INSTR_OFFSETS
	.align		4
        /*0048*/ 	.byte	0x04, 0x1c
        /*004a*/ 	.short	(.L_161 - .L_160)


	//   ....[0]....
.L_160:
        /*004c*/ 	.word	0x00000080


	//   ....[1]....
        /*0050*/ 	.word	0x00000320


	//----- nvinfo : EIATTR_CRS_STACK_SIZE
	.align		4
.L_161:
        /*0054*/ 	.byte	0x04, 0x1e
        /*0056*/ 	.short	(.L_163 - .L_162)
.L_162:
        /*0058*/ 	.word	0x00000000


	//----- nvinfo : EIATTR_CBANK_PARAM_SIZE
	.align		4
.L_163:
        /*005c*/ 	.byte	0x03, 0x19
        /*005e*/ 	.short	0x0018


	//----- nvinfo : EIATTR_PARAM_CBANK
	.align		4
        /*0060*/ 	.byte	0x04, 0x0a
        /*0062*/ 	.short	(.L_165 - .L_164)
	.align		4
.L_164:
        /*0064*/ 	.word	index@(.nv.constant0.usqrt_f64)
        /*0068*/ 	.short	0x0380
        /*006a*/ 	.short	0x0018


	//----- nvinfo : EIATTR_SW_WAR
	.align		4
.L_165:
        /*006c*/ 	.byte	0x04, 0x36
        /*006e*/ 	.short	(.L_167 - .L_166)
.L_166:
        /*0070*/ 	.word	0x00000008
.L_167:


//--------------------- .nv.info.usqrt_f32        --------------------------
	.section	.nv.info.usqrt_f32,"",@"SHT_CUDA_INFO"
	.sectionflags	@""
	.align	4


	//----- nvinfo : EIATTR_CUDA_API_VERSION
	.align		4
        /*0000*/ 	.byte	0x04, 0x37
        /*0002*/ 	.short	(.L_169 - .L_168)
.L_168:
        /*0004*/ 	.word	0x00000082


	//----- nvinfo : EIATTR_KPARAM_INFO
	.align		4
.L_169:
        /*0008*/ 	.byte	0x04, 0x17
        /*000a*/ 	.short	(.L_171 - .L_170)
.L_170:
        /*000c*/ 	.word	0x00000000
        /*0010*/ 	.short	0x0002
        /*0012*/ 	.short	0x0010
        /*0014*/ 	.byte	0x00, 0xf5, 0x21, 0x00


	//----- nvinfo : EIATTR_KPARAM_INFO
	.align		4
.L_171:
        /*0018*/ 	.byte	0x04, 0x17
        /*001a*/ 	.short	(.L_173 - .L_172)
.L_172:
        /*001c*/ 	.word	0x00000000
        /*0020*/ 	.short	0x0001
        /*0022*/ 	.short	0x0008
        /*0024*/ 	.byte	0x00, 0xf5, 0x21, 0x00


	//----- nvinfo : EIATTR_KPARAM_INFO
	.align		4
.L_173:
        /*0028*/ 	.byte	0x04, 0x17
        /*002a*/ 	.short	(.L_175 - .L_174)
.L_174:
        /*002c*/ 	.word	0x00000000
        /*0030*/ 	.short	0x0000
        /*0032*/ 	.short	0x0000
        /*0034*/ 	.byte	0x00, 0xf0, 0x21, 0x00


	//----- nvinfo : EIATTR_SPARSE_MMA_MASK
	.align		4
.L_175:
        /*0038*/ 	.byte	0x03, 0x50
        /*003a*/ 	.short	0x0000


	//----- nvinfo : EIATTR_MAXREG_COUNT
	.align		4
        /*003c*/ 	.byte	0x03, 0x1b
        /*003e*/ 	.short	0x00ff


	//----- nvinfo : EIATTR_MERCURY_ISA_VERSION
	.align		4
        /*0040*/ 	.byte	0x03, 0x5f
        /*0042*/ 	.short	0x0101


	//----- nvinfo : EIATTR_VRC_CTA_INIT_COUNT
	.align		4
        /*0044*/ 	.byte	0x02, 0x4a
	.zero		1
	.zero		1


	//----- nvinfo : EIATTR_EXIT_INSTR_OFFSETS
	.align		4
        /*0048*/ 	.byte	0x04, 0x1c
        /*004a*/ 	.short	(.L_177 - .L_176)


	//   ....[0]....
.L_176:
        /*004c*/ 	.word	0x00000080


	//   ....[1]....
        /*0050*/ 	.word	0x000002b0


	//----- nvinfo : EIATTR_CRS_STACK_SIZE
	.align		4
.L_177:
        /*0054*/ 	.byte	0x04, 0x1e
        /*0056*/ 	.short	(.L_179 - .L_178)
.L_178:
        /*0058*/ 	.word	0x00000000


	//----- nvinfo : EIATTR_CBANK_PARAM_SIZE
	.align		4
.L_179:
        /*005c*/ 	.byte	0x03, 0x19
        /*005e*/ 	.short	0x0018


	//----- nvinfo : EIATTR_PARAM_CBANK
	.align		4
        /*0060*/ 	.byte	0x04, 0x0a
        /*0062*/ 	.short	(.L_181 - .L_180)
	.align		4
.L_180:
        /*0064*/ 	.word	index@(.nv.constant0.usqrt_f32)
        /*0068*/ 	.short	0x0380
        /*006a*/ 	.short	0x0018


	//----- nvinfo : EIATTR_SW_WAR
	.align		4
.L_181:
        /*006c*/ 	.byte	0x04, 0x36
        /*006e*/ 	.short	(.L_183 - .L_182)
.L_182:
        /*0070*/ 	.word	0x00000008
.L_183:


//--------------------- .nv.info.usqr_i64         --------------------------
	.section	.nv.info.usqr_i64,"",@"SHT_CUDA_INFO"
	.sectionflags	@""
	.align	4


	//----- nvinfo : EIATTR_CUDA_API_VERSION
	.align		4
        /*0000*/ 	.byte	0x04, 0x37
        /*0002*/ 	.short	(.L_185 - .L_184)
.L_184:
        /*0004*/ 	.word	0x00000082


	//----- nvinfo : EIATTR_KPARAM_INFO
	.align		4
.L_185:
        /*0008*/ 	.byte	0x04, 0x17
        /*000a*/ 	.short	(.L_187 - .L_186)
.L_186:
        /*000c*/ 	.word	0x00000000
        /*0010*/ 	.short	0x0002
        /*0012*/ 	.short	0x0010
        /*0014*/ 	.byte	0x00, 0xf5, 0x21, 0x00


	//----- nvinfo : EIATTR_KPARAM_INFO
	.align		4
.L_187:
        /*0018*/ 	.byte	0x04, 0x17
        /*001a*/ 	.short	(.L_189 - .L_188)
.L_188:
        /*001c*/ 	.word	0x00000000
        /*0020*/ 	.short	0x0001
        /*0022*/ 	.short	0x0008
        /*0024*/ 	.byte	0x00, 0xf5, 0x21, 0x00


	//----- nvinfo : EIATTR_KPARAM_INFO
	.align		4
.L_189:
        /*0028*/ 	.byte	0x04, 0x17
        /*002a*/ 	.short	(.L_191 - .L_190)
.L_190:
        /*002c*/ 	.word	0x00000000
        /*0030*/ 	.short	0x0000
        /*0032*/ 	.short	0x0000
        /*0034*/ 	.byte	0x00, 0xf0, 0x21, 0x00


	//----- nvinfo : EIATTR_SPARSE_MMA_MASK
	.align		4
.L_191:
        /*0038*/ 	.byte	0x03, 0x50
        /*003a*/ 	.short	0x0000


	//----- nvinfo : EIATTR_MAXREG_COUNT
	.align		4
        /*003c*/ 	.byte	0x03, 0x1b
        /*003e*/ 	.short	0x00ff


	//----- nvinfo : EIATTR_MERCURY_ISA_VERSION
	.align		4
        /*0040*/ 	.byte	0x03, 0x5f
        /*0042*/ 	.short	0x0101


	//----- nvinfo : EIATTR_VRC_CTA_INIT_COUNT
	.align		4
        /*0044*/ 	.byte	0x02, 0x4a
	.zero		1
	.zero		1


	//----- nvinfo : EIATTR_EXIT_INSTR_OFFSETS
	.align		4
        /*0048*/ 	.byte	0x04, 0x1c
        /*004a*/ 	.short	(.L_193 - .L_192)


	//   ....[0]....
.L_192:
        /*004c*/ 	.word	0x00000080


	//   ....[1]....
        /*0050*/ 	.word	0x00000210


	//----- nvinfo : EIATTR_CRS_STACK_SIZE
	.align		4
.L_193:
        /*0054*/ 	.byte	0x04, 0x1e
        /*0056*/ 	.short	(.L_195 - .L_194)
.L_194:
        /*0058*/ 	.word	0x00000000


	//----- nvinfo : EIATTR_CBANK_PARAM_SIZE
	.align		4
.L_195:
        /*005c*/ 	.byte	0x03, 0x19
        /*005e*/ 	.short	0x0018


	//----- nvinfo : EIATTR_PARAM_CBANK
	.align		4
        /*0060*/ 	.byte	0x04, 0x0a
        /*0062*/ 	.short	(.L_197 - .L_196)
	.align		4
.L_196:
        /*0064*/ 	.word	index@(.nv.constant0.usqr_i64)
        /*0068*/ 	.short	0x0380
        /*006a*/ 	.short	0x0018


	//----- nvinfo : EIATTR_SW_WAR
	.align		4
.L_197:
        /*006c*/ 	.byte	0x04, 0x36
        /*006e*/ 	.short	(.L_199 - .L_198)
.L_198:
        /*0070*/ 	.word	0x00000008
.L_199:


//--------------------- .nv.info.usqr_i32         --------------------------
	.section	.nv.info.usqr_i32,"",@"SHT_CUDA_INFO"
	.sectionflags	@""
	.align	4


	//----- nvinfo : EIATTR_CUDA_API_VERSION
	.align		4
        /*0000*/ 	.byte	0x04, 0x37
        /*0002*/ 	.short	(.L_201 - .L_200)
.L_200:
        /*0004*/ 	.word	0x00000082


	//----- nvinfo : EIATTR_KPARAM_INFO
	.align		4
.L_201:
        /*0008*/ 	.byte	0x04, 0x17
        /*000a*/ 	.short	(.L_203 - .L_202)
.L_202:
        /*000c*/ 	.word	0x00000000
        /*0010*/ 	.short	0x0002
        /*0012*/ 	.short	0x0010
        /*0014*/ 	.byte	0x00, 0xf5, 0x21, 0x00


	//----- nvinfo : EIATTR_KPARAM_INFO
	.align		4
.L_203:
        /*0018*/ 	.byte	0x04, 0x17
        /*001a*/ 	.short	(.L_205 - .L_204)
.L_204:
        /*001c*/ 	.word	0x00000000
        /*0020*/ 	.short	0x0001
        /*0022*/ 	.short	0x0008
        /*0024*/ 	.byte	0x00, 0xf5, 0x21, 0x00


	//----- nvinfo : EIATTR_KPARAM_INFO
	.align		4
.L_205:
        /*0028*/ 	.byte	0x04, 0x17
        /*002a*/ 	.short	(.L_207 - .L_206)
.L_206:
        /*002c*/ 	.word	0x00000000
        /*0030*/ 	.short	0x0000
        /*0032*/ 	.short	0x0000
        /*0034*/ 	.byte	0x00, 0xf0, 0x21, 0x00


	//----- nvinfo : EIATTR_SPARSE_MMA_MASK
	.align		4
.L_207:
        /*0038*/ 	.byte	0x03, 0x50
        /*003a*/ 	.short	0x0000


	//----- nvinfo : EIATTR_MAXREG_COUNT
	.align		4
        /*003c*/ 	.byte	0x03, 0x1b
        /*003e*/ 	.short	0x00ff


	//----- nvinfo : EIATTR_MERCURY_ISA_VERSION
	.align		4
        /*0040*/ 	.byte	0x03, 0x5f
        /*0042*/ 	.short	0x0101


	//----- nvinfo : EIATTR_VRC_CTA_INIT_COUNT
	.align		4
        /*0044*/ 	.byte	0x02, 0x4a
	.zero		1
	.zero		1


	//----- nvinfo : EIATTR_EXIT_INSTR_OFFSETS
	.align		4
        /*0048*/ 	.byte	0x04, 0x1c
        /*004a*/ 	.short	(.L_209 - .L_208)


	//   ....[0]....
.L_208:
        /*004c*/ 	.word	0x00000080


	//   ....[1]....
        /*0050*/ 	.word	0x000001e0


	//----- nvinfo : EIATTR_CRS_STACK_SIZE
	.align		4
.L_209:
        /*0054*/ 	.byte	0x04, 0x1e
        /*0056*/ 	.short	(.L_211 - .L_210)
.L_210:
        /*0058*/ 	.word	0x00000000


	//----- nvinfo : EIATTR_CBANK_PARAM_SIZE
	.align		4
.L_211:
        /*005c*/ 	.byte	0x03, 0x19
        /*005e*/ 	.short	0x0018


	//----- nvinfo : EIATTR_PARAM_CBANK
	.align		4
        /*0060*/ 	.byte	0x04, 0x0a
        /*0062*/ 	.short	(.L_213 - .L_212)
	.align		4
.L_212:
        /*0064*/ 	.word	index@(.nv.constant0.usqr_i32)
        /*0068*/ 	.short	0x0380
        /*006a*/ 	.short	0x0018


	//----- nvinfo : EIATTR_SW_WAR
	.align		4
.L_213:
        /*006c*/ 	.byte	0x04, 0x36
        /*006e*/ 	.short	(.L_215 - .L_214)
.L_214:
        /*0070*/ 	.word	0x00000008
.L_215:


//--------------------- .nv.info.usqr_f64         --------------------------
	.section	.nv.info.usqr_f64,"",@"SHT_CUDA_INFO"
	.sectionflags	@""
	.align	4


	//----- nvinfo : EIATTR_CUDA_API_VERSION
	.align		4
        /*0000*/ 	.byte	0x04, 0x37
        /*0002*/ 	.short	(.L_217 - .L_216)
.L_216:
        /*0004*/ 	.word	0x00000082


	//----- nvinfo : EIATTR_KPARAM_INFO
	.align		4
.L_217:
        /*0008*/ 	.byte	0x04, 0x17
        /*000a*/ 	.short	(.L_219 - .L_218)
.L_218:
        /*000c*/ 	.word	0x00000000
        /*0010*/ 	.short	0x0002
        /*0012*/ 	.short	0x0010
        /*0014*/ 	.byte	0x00, 0xf5, 0x21, 0x00


	//----- nvinfo : EIATTR_KPARAM_INFO
	.align		4
.L_219:
        /*0018*/ 	.byte	0x04, 0x17
        /*001a*/ 	.short	(.L_221 - .L_220)
.L_220:
        /*001c*/ 	.word	0x00000000
        /*0020*/ 	.short	0x0001
        /*0022*/ 	.short	0x0008
        /*0024*/ 	.byte	0x00, 0xf5, 0x21, 0x00


	//----- nvinfo : EIATTR_KPARAM_INFO
	.align		4
.L_221:
        /*0028*/ 	.byte	0x04, 0x17
        /*002a*/ 	.short	(.L_223 - .L_222)
.L_222:
        /*002c*/ 	.word	0x00000000
        /*0030*/ 	.short	0x0000
        /*0032*/ 	.short	0x0000
        /*0034*/ 	.byte	0x00, 0xf0, 0x21, 0x00


	//----- nvinfo : EIATTR_SPARSE_MMA_MASK
	.align		4
.L_223:
        /*0038*/ 	.byte	0x03, 0x50
        /*003a*/ 	.short	0x0000


	//----- nvinfo : EIATTR_MAXREG_COUNT
	.align		4
        /*003c*/ 	.byte	0x03, 0x1b
        /*003e*/ 	.short	0x00ff


	//----- nvinfo : EIATTR_MERCURY_ISA_VERSION
	.align		4
        /*0040*/ 	.byte	0x03, 0x5f
        /*0042*/ 	.short	0x0101


	//----- nvinfo : EIATTR_VRC_CTA_INIT_COUNT
	.align		4
        /*0044*/ 	.byte	0x02, 0x4a
	.zero		1
	.zero		1


	//----- nvinfo : EIATTR_EXIT_INSTR_OFFSETS
	.align		4
        /*0048*/ 	.byte	0x04, 0x1c
        /*004a*/ 	.short	(.L_225 - .L_224)


	//   ....[0]....
.L_224:
        /*004c*/ 	.word	0x00000080


	//   ....[1]....
        /*0050*/ 	.word	0x000001e0


	//----- nvinfo : EIATTR_CRS_STACK_SIZE
	.align		4
.L_225:
        /*0054*/ 	.byte	0x04, 0x1e
        /*0056*/ 	.short	(.L_227 - .L_226)
.L_226:
        /*0058*/ 	.word	0x00000000


	//----- nvinfo : EIATTR_CBANK_PARAM_SIZE
	.align		4
.L_227:
        /*005c*/ 	.byte	0x03, 0x19
        /*005e*/ 	.short	0x0018


	//----- nvinfo : EIATTR_PARAM_CBANK
	.align		4
        /*0060*/ 	.byte	0x04, 0x0a
        /*0062*/ 	.short	(.L_229 - .L_228)
	.align		4
.L_228:
        /*0064*/ 	.word	index@(.nv.constant0.usqr_f64)
        /*0068*/ 	.short	0x0380
        /*006a*/ 	.short	0x0018


	//----- nvinfo : EIATTR_SW_WAR
	.align		4
.L_229:
        /*006c*/ 	.byte	0x04, 0x36
        /*006e*/ 	.short	(.L_231 - .L_230)
.L_230:
        /*0070*/ 	.word	0x00000008
.L_231:


//--------------------- .nv.info.usqr_f32         --------------------------
	.section	.nv.info.usqr_f32,"",@"SHT_CUDA_INFO"
	.sectionflags	@""
	.align	4


	//----- nvinfo : EIATTR_CUDA_API_VERSION
	.align		4
        /*0000*/ 	.byte	0x04, 0x37
        /*0002*/ 	.short	(.L_233 - .L_232)
.L_232:
        /*0004*/ 	.word	0x00000082


	//----- nvinfo : EIATTR_KPARAM_INFO
	.align		4
.L_233:
        /*0008*/ 	.byte	0x04, 0x17
        /*000a*/ 	.short	(.L_235 - .L_234)
.L_234:
        /*000c*/ 	.word	0x00000000
        /*0010*/ 	.short	0x0002
        /*0012*/ 	.short	0x0010
        /*0014*/ 	.byte	0x00, 0xf5, 0x21, 0x00


	//----- nvinfo : EIATTR_KPARAM_INFO
	.align		4
.L_235:
        /*0018*/ 	.byte	0x04, 0x17
        /*001a*/ 	.short	(.L_237 - .L_236)
.L_236:
        /*001c*/ 	.word	0x00000000
        /*0020*/ 	.short	0x0001
        /*0022*/ 	.short	0x0008
        /*0024*/ 	.byte	0x00, 0xf5, 0x21, 0x00


	//----- nvinfo : EIATTR_KPARAM_INFO
	.align		4
.L_237:
        /*0028*/ 	.byte	0x04, 0x17
        /*002a*/ 	.short	(.L_239 - .L_238)
.L_238:
        /*002c*/ 	.word	0x00000000
        /*0030*/ 	.short	0x0000
        /*0032*/ 	.short	0x0000
        /*0034*/ 	.byte	0x00, 0xf0, 0x21, 0x00


	//----- nvinfo : EIATTR_SPARSE_MMA_MASK
	.align		4
.L_239:
        /*0038*/ 	.byte	0x03, 0x50
        /*003a*/ 	.short	0x0000


	//----- nvinfo : EIATTR_MAXREG_COUNT
	.align		4
        /*003c*/ 	.byte	0x03, 0x1b
        /*003e*/ 	.short	0x00ff


	//----- nvinfo : EIATTR_MERCURY_ISA_VERSION
	.align		4
        /*0040*/ 	.byte	0x03, 0x5f
        /*0042*/ 	.short	0x0101


	//----- nvinfo : EIATTR_VRC_CTA_INIT_COUNT
	.align		4
        /*0044*/ 	.byte	0x02, 0x4a
	.zero		1
	.zero		1


	//----- nvinfo : EIATTR_EXIT_INSTR_OFFSETS
	.align		4
        /*0048*/ 	.byte	0x04, 0x1c
        /*004a*/ 	.short	(.L_241 - .L_240)


	//   ....[0]....
.L_240:
        /*004c*/ 	.word	0x00000080


	//   ....[1]....
        /*0050*/ 	.word	0x000001e0


	//----- nvinfo : EIATTR_CRS_STACK_SIZE
	.align		4
.L_241:
        /*0054*/ 	.byte	0x04, 0x1e
        /*0056*/ 	.short	(.L_243 - .L_242)
.L_242:
        /*0058*/ 	.word	0x00000000


	//----- nvinfo : EIATTR_CBANK_PARAM_SIZE
	.align		4
.L_243:
        /*005c*/ 	.byte	0x03, 0x19
        /*005e*/ 	.short	0x0018


	//----- nvinfo : EIATTR_PARAM_CBANK
	.align		4
        /*0060*/ 	.byte	0x04, 0x0a
        /*0062*/ 	.short	(.L_245 - .L_244)
	.align		4
.L_244:
        /*0064*/ 	.word	index@(.nv.constant0.usqr_f32)
        /*0068*/ 	.short	0x0380
        /*006a*/ 	.short	0x0018


	//----- nvinfo : EIATTR_SW_WAR
	.align		4
.L_245:
        /*006c*/ 	.byte	0x04, 0x36
        /*006e*/ 	.short	(.L_247 - .L_246)
.L_246:
        /*0070*/ 	.word	0x00000008
.L_247:


//--------------------- .nv.info.uneg_i64         --------------------------
	.section	.nv.info.uneg_i64,"",@"SHT_CUDA_INFO"
	.sectionflags	@""
	.align	4


	//----- nvinfo : EIATTR_CUDA_API_VERSION
	.align		4
        /*0000*/ 	.byte	0x04, 0x37
        /*0002*/ 	.short	(.L_249 - .L_248)
.L_248:
        /*0004*/ 	.word	0x00000082


	//----- nvinfo : EIATTR_KPARAM_INFO
	.align		4
.L_249:
        /*0008*/ 	.byte	0x04, 0x17
        /*000a*/ 	.short	(.L_251 - .L_250)
.L_250:
        /*000c*/ 	.word	0x00000000
        /*0010*/ 	.short	0x0002
        /*0012*/ 	.short	0x0010
        /*0014*/ 	.byte	0x00, 0xf5, 0x21, 0x00


	//----- nvinfo : EIATTR_KPARAM_INFO
	.align		4
.L_251:
        /*0018*/ 	.byte	0x04, 0x17
        /*001a*/ 	.short	(.L_253 - .L_252)
.L_252:
        /*001c*/ 	.word	0x00000000
        /*0020*/ 	.short	0x0001
        /*0022*/ 	.short	0x0008
        /*0024*/ 	.byte	0x00, 0xf5, 0x21, 0x00


	//----- nvinfo : EIATTR_KPARAM_INFO
	.align		4
.L_253:
        /*0028*/ 	.byte	0x04, 0x17
        /*002a*/ 	.short	(.L_255 - .L_254)
.L_254:
        /*002c*/ 	.word	0x00000000
        /*0030*/ 	.short	0x0000
        /*0032*/ 	.short	0x0000
        /*0034*/ 	.byte	0x00, 0xf0, 0x21, 0x00


	//----- nvinfo : EIATTR_SPARSE_MMA_MASK
	.align		4
.L_255:
        /*0038*/ 	.byte	0x03, 0x50
        /*003a*/ 	.short	0x0000


	//----- nvinfo : EIATTR_MAXREG_COUNT
	.align		4
        /*003c*/ 	.byte	0x03, 0x1b
        /*003e*/ 	.short	0x00ff


	//----- nvinfo : EIATTR_MERCURY_ISA_VERSION
	.align		4
        /*0040*/ 	.byte	0x03, 0x5f
        /*0042*/ 	.short	0x0101


	//----- nvinfo : EIATTR_VRC_CTA_INIT_COUNT
	.align		4
        /*0044*/ 	.byte	0x02, 0x4a
	.zero		1
	.zero		1


	//----- nvinfo : EIATTR_EXIT_INSTR_OFFSETS
	.align		4
        /*0048*/ 	.byte	0x04, 0x1c
        /*004a*/ 	.short	(.L_257 - .L_256)


	//   ....[0]....
.L_256:
        /*004c*/ 	.word	0x00000080


	//   ....[1]....
        /*0050*/ 	.word	0x000001f0


	//----- nvinfo : EIATTR_CRS_STACK_SIZE
	.align		4
.L_257:
        /*0054*/ 	.byte	0x04, 0x1e
        /*0056*/ 	.short	(.L_259 - .L_258)
.L_258:
        /*0058*/ 	.word	0x00000000


	//----- nvinfo : EIATTR_CBANK_PARAM_SIZE
	.align		4
.L_259:
        /*005c*/ 	.byte	0x03, 0x19
        /*005e*/ 	.short	0x0018


	//----- nvinfo : EIATTR_PARAM_CBANK
	.align		4
        /*0060*/ 	.byte	0x04, 0x0a
        /*0062*/ 	.short	(.L_261 - .L_260)
	.align		4
.L_260:
        /*0064*/ 	.word	index@(.nv.constant0.uneg_i64)
        /*0068*/ 	.short	0x0380
        /*006a*/ 	.short	0x0018


	//----- nvinfo : EIATTR_SW_WAR
	.align		4
.L_261:
        /*006c*/ 	.byte	0x04, 0x36
        /*006e*/ 	.short	(.L_263 - .L_262)
.L_262:
        /*0070*/ 	.word	0x00000008
.L_263:


//--------------------- .nv.info.uneg_i32         --------------------------
	.section	.nv.info.uneg_i32,"",@"SHT_CUDA_INFO"
	.sectionflags	@""
	.align	4


	//----- nvinfo : EIATTR_CUDA_API_VERSION
	.align		4
        /*0000*/ 	.byte	0x04, 0x37
        /*0002*/ 	.short	(.L_265 - .L_264)
.L_264:
        /*0004*/ 	.word	0x00000082


	//----- nvinfo : EIATTR_KPARAM_INFO
	.align		4
.L_265:
        /*0008*/ 	.byte	0x04, 0x17
        /*000a*/ 	.short	(.L_267 - .L_266)
.L_266:
        /*000c*/ 	.word	0x00000000
        /*0010*/ 	.short	0x0002
        /*0012*/ 	.short	0x0010
        /*0014*/ 	.byte	0x00, 0xf5, 0x21, 0x00


	//----- nvinfo : EIATTR_KPARAM_INFO
	.align		4
.L_267:
        /*0018*/ 	.byte	0x04, 0x17
        /*001a*/ 	.short	(.L_269 - .L_268)
.L_268:
        /*001c*/ 	.word	0x00000000
        /*0020*/ 	.short	0x0001
        /*0022*/ 	.short	0x0008
        /*0024*/ 	.byte	0x00, 0xf5, 0x21, 0x00


	//----- nvinfo : EIATTR_KPARAM_INFO
	.align		4
.L_269:
        /*0028*/ 	.byte	0x04, 0x17
        /*002a*/ 	.short	(.L_271 - .L_270)
.L_270:
        /*002c*/ 	.word	0x00000000
        /*0030*/ 	.short	0x0000
        /*0032*/ 	.short	0x0000
        /*0034*/ 	.byte	0x00, 0xf0, 0x21, 0x00


	//----- nvinfo : EIATTR_SPARSE_MMA_MASK
	.align		4
.L_271:
        /*0038*/ 	.byte	0x03, 0x50
        /*003a*/ 	.short	0x0000


	//----- nvinfo : EIATTR_MAXREG_COUNT
	.align		4
        /*003c*/ 	.byte	0x03, 0x1b
        /*003e*/ 	.short	0x00ff


	//----- nvinfo : EIATTR_MERCURY_ISA_VERSION
	.align		4
        /*0040*/ 	.byte	0x03, 0x5f
        /*0042*/ 	.short	0x0101


	//----- nvinfo : EIATTR_VRC_CTA_INIT_COUNT
	.align		4
        /*0044*/ 	.byte	0x02, 0x4a
	.zero		1
	.zero		1


	//----- nvinfo : EIATTR_EXIT_INSTR_OFFSETS
	.align		4
        /*0048*/ 	.byte	0x04, 0x1c
        /*004a*/ 	.short	(.L_273 - .L_272)


	//   ....[0]....
.L_272:
        /*004c*/ 	.word	0x00000080


	//   ....[1]....
        /*0050*/ 	.word	0x000001e0


	//----- nvinfo : EIATTR_CRS_STACK_SIZE
	.align		4
.L_273:
        /*0054*/ 	.byte	0x04, 0x1e
        /*0056*/ 	.short	(.L_275 - .L_274)
.L_274:
        /*0058*/ 	.word	0x00000000


	//----- nvinfo : EIATTR_CBANK_PARAM_SIZE
	.align		4
.L_275:
        /*005c*/ 	.byte	0x03, 0x19
        /*005e*/ 	.short	0x0018


	//----- nvinfo : EIATTR_PARAM_CBANK
	.align		4
        /*0060*/ 	.byte	0x04, 0x0a
        /*0062*/ 	.short	(.L_277 - .L_276)
	.align		4
.L_276:
        /*0064*/ 	.word	index@(.nv.constant0.uneg_i32)
        /*0068*/ 	.short	0x0380
        /*006a*/ 	.short	0x0018


	//----- nvinfo : EIATTR_SW_WAR
	.align		4
.L_277:
        /*006c*/ 	.byte	0x04, 0x36
        /*006e*/ 	.short	(.L_279 - .L_278)
.L_278:
        /*0070*/ 	.word	0x00000008
.L_279:


//--------------------- .nv.info.uneg_f64         --------------------------
	.section	.nv.info.uneg_f64,"",@"SHT_CUDA_INFO"
	.sectionflags	@""
	.align	4


	//----- nvinfo : EIATTR_CUDA_API_VERSION
	.align		4
        /*0000*/ 	.byte	0x04, 0x37
        /*0002*/ 	.short	(.L_281 - .L_280)
.L_280:
        /*0004*/ 	.word	0x00000082


	//----- nvinfo : EIATTR_KPARAM_INFO
	.align		4
.L_281:
        /*0008*/ 	.byte	0x04, 0x17
        /*000a*/ 	.short	(.L_283 - .L_282)
.L_282:
        /*000c*/ 	.word	0x00000000
        /*0010*/ 	.short	0x0002
        /*0012*/ 	.short	0x0010
        /*0014*/ 	.byte	0x00, 0xf5, 0x21, 0x00


	//----- nvinfo : EIATTR_KPARAM_INFO
	.align		4
.L_283:
        /*0018*/ 	.byte	0x04, 0x17
        /*001a*/ 	.short	(.L_285 - .L_284)
.L_284:
        /*001c*/ 	.word	0x00000000
        /*0020*/ 	.short	0x0001
        /*0022*/ 	.short	0x0008
        /*0024*/ 	.byte	0x00, 0xf5, 0x21, 0x00


	//----- nvinfo : EIATTR_KPARAM_INFO
	.align		4
.L_285:
        /*0028*/ 	.byte	0x04, 0x17
        /*002a*/ 	.short	(.L_287 - .L_286)
.L_286:
        /*002c*/ 	.word	0x00000000
        /*0030*/ 	.short	0x0000
        /*0032*/ 	.short	0x0000
        /*0034*/ 	.byte	0x00, 0xf0, 0x21, 0x00


	//----- nvinfo : EIATTR_SPARSE_MMA_MASK
	.align		4
.L_287:
        /*0038*/ 	.byte	0x03, 0x50
        /*003a*/ 	.short	0x0000


	//----- nvinfo : EIATTR_MAXREG_COUNT
	.align		4
        /*003c*/ 	.byte	0x03, 0x1b
        /*003e*/ 	.short	0x00ff


	//----- nvinfo : EIATTR_MERCURY_ISA_VERSION
	.align		4
        /*0040*/ 	.byte	0x03, 0x5f
        /*0042*/ 	.short	0x0101


	//----- nvinfo : EIATTR_VRC_CTA_INIT_COUNT
	.align		4
        /*0044*/ 	.byte	0x02, 0x4a
	.zero		1
	.zero		1


	//----- nvinfo : EIATTR_EXIT_INSTR_OFFSETS
	.align		4
        /*0048*/ 	.byte	0x04, 0x1c
        /*004a*/ 	.short	(.L_289 - .L_288)


	//   ....[0]....
.L_288:
        /*004c*/ 	.word	0x00000080


	//   ....[1]....
        /*0050*/ 	.word	0x000001e0


	//----- nvinfo : EIATTR_CRS_STACK_SIZE
	.align		4
.L_289:
        /*0054*/ 	.byte	0x04, 0x1e
        /*0056*/ 	.short	(.L_291 - .L_290)
.L_290:
        /*0058*/ 	.word	0x00000000


	//----- nvinfo : EIATTR_CBANK_PARAM_SIZE
	.align		4
.L_291:
        /*005c*/ 	.byte	0x03, 0x19
        /*005e*/ 	.short	0x0018


	//----- nvinfo : EIATTR_PARAM_CBANK
	.align		4
        /*0060*/ 	.byte	0x04, 0x0a
        /*0062*/ 	.short	(.L_293 - .L_292)
	.align		4
.L_292:
        /*0064*/ 	.word	index@(.nv.constant0.uneg_f64)
        /*0068*/ 	.short	0x0380
        /*006a*/ 	.short	0x0018


	//----- nvinfo : EIATTR_SW_WAR
	.align		4
.L_293:
        /*006c*/ 	.byte	0x04, 0x36
        /*006e*/ 	.short	(.L_295 - .L_294)
.L_294:
        /*0070*/ 	.word	0x00000008
.L_295:


//--------------------- .nv.info.uneg_f32         --------------------------
	.section	.nv.info.uneg_f32,"",@"SHT_CUDA_INFO"
	.sectionflags	@""
	.align	4


	//----- nvinfo : EIATTR_CUDA_API_VERSION
	.align		4
        /*0000*/ 	.byte	0x04, 0x37
        /*0002*/ 	.short	(.L_297 - .L_296)
.L_296:
        /*0004*/ 	.word	0x00000082


	//----- nvinfo : EIATTR_KPARAM_INFO
	.align		4
.L_297:
        /*0008*/ 	.byte	0x04, 0x17
        /*000a*/ 	.short	(.L_299 - .L_298)
.L_298:
        /*000c*/ 	.word	0x00000000
        /*0010*/ 	.short	0x0002
        /*0012*/ 	.short	0x0010
        /*0014*/ 	.byte	0x00, 0xf5, 0x21, 0x00


	//----- nvinfo : EIATTR_KPARAM_INFO
	.align		4
.L_299:
        /*0018*/ 	.byte	0x04, 0x17
        /*001a*/ 	.short	(.L_301 - .L_300)
.L_300:
        /*001c*/ 	.word	0x00000000
        /*0020*/ 	.short	0x0001
        /*0022*/ 	.short	0x0008
        /*0024*/ 	.byte	0x00, 0xf5, 0x21, 0x00


	//----- nvinfo : EIATTR_KPARAM_INFO
	.align		4
.L_301:
        /*0028*/ 	.byte	0x04, 0x17
        /*002a*/ 	.short	(.L_303 - .L_302)
.L_302:
        /*002c*/ 	.word	0x00000000
        /*0030*/ 	.short	0x0000
        /*0032*/ 	.short	0x0000
        /*0034*/ 	.byte	0x00, 0xf0, 0x21, 0x00


	//----- nvinfo : EIATTR_SPARSE_MMA_MASK
	.align		4
.L_303:
        /*0038*/ 	.byte	0x03, 0x50
        /*003a*/ 	.short	0x0000


	//----- nvinfo : EIATTR_MAXREG_COUNT
	.align		4
        /*003c*/ 	.byte	0x03, 0x1b
        /*003e*/ 	.short	0x00ff


	//----- nvinfo : EIATTR_MERCURY_ISA_VERSION
	.align		4
        /*0040*/ 	.byte	0x03, 0x5f
        /*0042*/ 	.short	0x0101


	//----- nvinfo : EIATTR_VRC_CTA_INIT_COUNT
	.align		4
        /*0044*/ 	.byte	0x02, 0x4a
	.zero		1
	.zero		1


	//----- nvinfo : EIATTR_EXIT_INSTR_OFFSETS
	.align		4
        /*0048*/ 	.byte	0x04, 0x1c
        /*004a*/ 	.short	(.L_305 - .L_304)


	//   ....[0]....
.L_304:
        /*004c*/ 	.word	0x00000080


	//   ....[1]....
        /*0050*/ 	.word	0x000001e0


	//----- nvinfo : EIATTR_CRS_STACK_SIZE
	.align		4
.L_305:
        /*0054*/ 	.byte	0x04, 0x1e
        /*0056*/ 	.short	(.L_307 - .L_306)
.L_306:
        /*0058*/ 	.word	0x00000000


	//----- nvinfo : EIATTR_CBANK_PARAM_SIZE
	.align		4
.L_307:
        /*005c*/ 	.byte	0x03, 0x19
        /*005e*/ 	.short	0x0018


	//----- nvinfo : EIATTR_PARAM_CBANK
	.align		4
        /*0060*/ 	.byte	0x04, 0x0a
        /*0062*/ 	.short	(.L_309 - .L_308)
	.align		4
.L_308:
        /*0064*/ 	.word	index@(.nv.constant0.uneg_f32)
        /*0068*/ 	.short	0x0380
        /*006a*/ 	.short	0x0018


	//----- nvinfo : EIATTR_SW_WAR
	.align		4
.L_309:
        /*006c*/ 	.byte	0x04, 0x36
        /*006e*/ 	.short	(.L_311 - .L_310)
.L_310:
        /*0070*/ 	.word	0x00000008
.L_311:


//--------------------- .nv.callgraph             --------------------------
	.section	.nv.callgraph,"",@"SHT_CUDA_CALLGRAPH"
	.align	4
	.sectionentsize	8
	.align		4
        /*0000*/ 	.word	0x00000000
	.align		4
        /*0004*/ 	.word	0xffffffff
	.align		4
        /*0008*/ 	.word	0x00000000
	.align		4
        /*000c*/ 	.word	0xfffffffe
	.align		4
        /*0010*/ 	.word	0x00000000
	.align		4
        /*0014*/ 	.word	0xfffffffd
	.align		4
        /*0018*/ 	.word	0x00000000
	.align		4
        /*001c*/ 	.word	0xfffffffc


//--------------------- .text.ufloor_f64          --------------------------
	.section	.text.ufloor_f64,"ax",@progbits
	.align	128
        .global         ufloor_f64
        .type           ufloor_f64,@function
        .size           ufloor_f64,(.L_x_40 - ufloor_f64)
        .other          ufloor_f64,@"STO_CUDA_ENTRY STV_DEFAULT"
ufloor_f64:
.text.ufloor_f64:
[----:B------:R-:W-:Y:S01]  /*0000*/  LDC R1, c[0x0][0x37c] ;  /* 0x0000df00ff017b82 */ /* 0x000fe20000000800 */
[----:B------:R-:W0:Y:S07]  /*0010*/  S2R R0, SR_TID.X ;  /* 0x0000000000007919 */ /* 0x000e2e0000002100 */
[----:B------:R-:W0:Y:S01]  /*0020*/  S2UR UR4, SR_CTAID.X ;  /* 0x00000000000479c3 */ /* 0x000e220000002500 */
[----:B------:R-:W1:Y:S07]  /*0030*/  LDCU.64 UR8, c[0x0][0x380] ;  /* 0x00007000ff0877ac */ /* 0x000e6e0008000a00 */
[----:B------:R-:W0:Y:S02]  /*0040*/  LDC R9, c[0x0][0x360] ;  /* 0x0000d800ff097b82 */ /* 0x000e240000000800 */
[----:B0-----:R-:W-:-:S05]  /*0050*/  IMAD R0, R9, UR4, R0 ;  /* 0x0000000409007c24 */ /* 0x001fca000f8e0200 */
[----:B-1----:R-:W-:-:S04]  /*0060*/  ISETP.GE.U32.AND P0, PT, R0, UR8, PT ;  /* 0x0000000800007c0c */ /* 0x002fc8000bf06070 */
[----:B------:R-:W-:-:S13]  /*0070*/  ISETP.GE.U32.AND.EX P0, PT, RZ, UR9, PT, P0 ;  /* 0x00000009ff007c0c */ /* 0x000fda000bf06100 */
[----:B------:R-:W-:Y:S05]  /*0080*/  @P0 EXIT ;  /* 0x000000000000094d */ /* 0x000fea0003800000 */
[----:B------:R-:W0:Y:S01]  /*0090*/  LDCU UR4, c[0x0][0x370] ;  /* 0x00006e00ff0477ac */ /* 0x000e220008000800 */
[----:B------:R-:W-:Y:S02]  /*00a0*/  IMAD.MOV.U32 R8, RZ, RZ, R0 ;  /* 0x000000ffff087224 */ /* 0x000fe400078e0000 */
[----:B------:R-:W-:Y:S01]  /*00b0*/  IMAD.MOV.U32 R11, RZ, RZ, RZ ;  /* 0x000000ffff0b7224 */ /* 0x000fe200078e00ff */
[----:B------:R-:W1:Y:S01]  /*00c0*/  LDCU.64 UR6, c[0x0][0x358] ;  /* 0x00006b00ff0677ac */ /* 0x000e620008000a00 */
[----:B------:R-:W2:Y:S01]  /*00d0*/  LDCU.64 UR10, c[0x0][0x388] ;  /* 0x00007100ff0a77ac */ /* 0x000ea20008000a00 */
[----:B------:R-:W3:Y:S01]  /*00e0*/  LDCU.64 UR12, c[0x0][0x390] ;  /* 0x00007200ff0c77ac */ /* 0x000ee20008000a00 */
[----:B0-----:R-:W-:-:S07]  /*00f0*/  IMAD R9, R9, UR4, RZ ;  /* 0x0000000409097c24 */ /* 0x001fce000f8e02ff */
.L_x_0:
[C---:B0-----:R-:W-:Y:S01]  /*0100*/  IMAD.SHL.U32 R6, R8.reuse, 0x8, RZ ;  /* 0x0000000808067824 */ /* 0x041fe200078e00ff */
[----:B------:R-:W-:-:S04]  /*0110*/  SHF.L.U64.HI R7, R8, 0x3, R11 ;  /* 0x0000000308077819 */ /* 0x000fc8000001020b */
[----:B--2---:R-:W-:-:S04]  /*0120*/  IADD3 R4, P0, PT, R6, UR10, RZ ;  /* 0x0000000a06047c10 */ /* 0x004fc8000ff1e0ff */
[----:B------:R-:W-:-:S05]  /*0130*/  IADD3.X R5, PT, PT, R7, UR11, RZ, P0, !PT ;  /* 0x0000000b07057c10 */ /* 0x000fca00087fe4ff */
[----:B-1----:R-:W2:Y:S01]  /*0140*/  LDG.E.64 R2, desc[UR6][R4.64] ;  /* 0x0000000604027981 */ /* 0x002ea2000c1e1b00 */
[----:B---3--:R-:W-:Y:S01]  /*0150*/  IADD3 R6, P0, PT, R6, UR12, RZ ;  /* 0x0000000c06067c10 */ /* 0x008fe2000ff1e0ff */
[----:B------:R-:W-:-:S03]  /*0160*/  IMAD.IADD R8, R9, 0x1, R0 ;  /* 0x0000000109087824 */ /* 0x000fc600078e0200 */
[----:B------:R-:W-:Y:S01]  /*0170*/  IADD3.X R7, PT, PT, R7, UR13, RZ, P0, !PT ;  /* 0x0000000d07077c10 */ /* 0x000fe200087fe4ff */
[----:B------:R-:W-:Y:S01]  /*0180*/  IMAD.MOV.U32 R0, RZ, RZ, R8 ;  /* 0x000000ffff007224 */ /* 0x000fe200078e0008 */
[----:B------:R-:W-:-:S04]  /*0190*/  ISETP.GE.U32.AND P0, PT, R8, UR8, PT ;  /* 0x0000000808007c0c */ /* 0x000fc8000bf06070 */
[----:B------:R-:W-:Y:S01]  /*01a0*/  ISETP.GE.U32.AND.EX P0, PT, RZ, UR9, PT, P0 ;  /* 0x00000009ff007c0c */ /* 0x000fe2000bf06100 */
[----:B--2---:R-:W0:Y:S02]  /*01b0*/  FRND.F64.FLOOR R2, R2 ;  /* 0x0000000200027313 */ /* 0x004e240000305800 */
[----:B0-----:R0:W-:Y:S10]  /*01c0*/  STG.E.64 desc[UR6][R6.64], R2 ;  /* 0x0000000206007986 */ /* 0x0011f4000c101b06 */
[----:B------:R-:W-:Y:S05]  /*01d0*/  @!P0 BRA `(.L_x_0) ;  /* 0xfffffffc00c88947 */ /* 0x000fea000383ffff */
[----:B------:R-:W-:Y:S05]  /*01e0*/  EXIT ;  /* 0x000000000000794d */ /* 0x000fea0003800000 */
.L_x_1:
[----:B------:R-:W-:-:S00]  /*01f0*/  BRA `(.L_x_1) ;  /* 0xfffffffc00fc7947 */ /* 0x000fc0000383ffff */
[----:B------:R-:W-:-:S00]  /*0200*/  NOP ;  /* 0x0000000000007918 */ /* 0x000fc00000000000 */
[----:B------:R-:W-:-:S00]  /*0210*/  NOP ;  /* 0x0000000000007918 */ /* 0x000fc00000000000 */
[----:B------:R-:W-:-:S00]  /*0220*/  NOP ;  /* 0x0000000000007918 */ /* 0x000fc00000000000 */
[----:B------:R-:W-:-:S00]  /*0230*/  NOP ;  /* 0x0000000000007918 */ /* 0x000fc00000000000 */
[----:B------:R-:W-:-:S00]  /*0240*/  NOP ;  /* 0x0000000000007918 */ /* 0x000fc00000000000 */
[----:B------:R-:W-:-:S00]  /*0250*/  NOP ;  /* 0x0000000000007918 */ /* 0x000fc00000000000 */
[----:B------:R-:W-:-:S00]  /*0260*/  NOP ;  /* 0x0000000000007918 */ /* 0x000fc00000000000 */
[----:B------:R-:W-:-:S00]  /*0270*/  NOP ;  /* 0x0000000000007918 */ /* 0x000fc00000000000 */
.L_x_40:


//--------------------- .text.ufloor_f32          --------------------------
	.section	.text.ufloor_f32,"ax",@progbits
	.align	128
        .global         ufloor_f32
        .type           ufloor_f32,@function
        .size           ufloor_f32,(.L_x_41 - ufloor_f32)
        .other          ufloor_f32,@"STO_CUDA_ENTRY STV_DEFAULT"
ufloor_f32:
.text.ufloor_f32:
        /* <DEDUP_REMOVED lines=16> */
.L_x_2:
[C---:B0-----:R-:W-:Y:S01]  /*0100*/  IMAD.SHL.U32 R4, R6.reuse, 0x4, RZ ;  /* 0x0000000406047824 */ /* 0x041fe200078e00ff */
[----:B------:R-:W-:-:S04]  /*0110*/  SHF.L.U64.HI R5, R6, 0x2, R11 ;  /* 0x0000000206057819 */ /* 0x000fc8000001020b */
[----:B--2---:R-:W-:-:S04]  /*0120*/  IADD3 R2, P0, PT, R4, UR10, RZ ;  /* 0x0000000a04027c10 */ /* 0x004fc8000ff1e0ff */
[----:B------:R-:W-:-:S05]  /*0130*/  IADD3.X R3, PT, PT, R5, UR11, RZ, P0, !PT ;  /* 0x0000000b05037c10 */ /* 0x000fca00087fe4ff */
[----:B-1----:R-:W2:Y:S01]  /*0140*/  LDG.E R2, desc[UR6][R2.64] ;  /* 0x0000000602027981 */ /* 0x002ea2000c1e1900 */
[----:B---3--:R-:W-:Y:S01]  /*0150*/  IADD3 R4, P0, PT, R4, UR12, RZ ;  /* 0x0000000c04047c10 */ /* 0x008fe2000ff1e0ff */
[----:B------:R-:W-:-:S03]  /*0160*/  IMAD.IADD R6, R7, 0x1, R0 ;  /* 0x0000000107067824 */ /* 0x000fc600078e0200 */
[----:B------:R-:W-:Y:S01]  /*0170*/  IADD3.X R5, PT, PT, R5, UR13, RZ, P0, !PT ;  /* 0x0000000d05057c10 */ /* 0x000fe200087fe4ff */
[----:B------:R-:W-:Y:S01]  /*0180*/  IMAD.MOV.U32 R0, RZ, RZ, R6 ;  /* 0x000000ffff007224 */ /* 0x000fe200078e0006 */
[----:B------:R-:W-:-:S04]  /*0190*/  ISETP.GE.U32.AND P0, PT, R6, UR8, PT ;  /* 0x0000000806007c0c */ /* 0x000fc8000bf06070 */
[----:B------:R-:W-:Y:S01]  /*01a0*/  ISETP.GE.U32.AND.EX P0, PT, RZ, UR9, PT, P0 ;  /* 0x00000009ff007c0c */ /* 0x000fe2000bf06100 */
[----:B--2---:R-:W0:Y:S02]  /*01b0*/  FRND.FLOOR R9, R2 ;  /* 0x0000000200097307 */ /* 0x004e240000205000 */
[----:B0-----:R0:W-:Y:S10]  /*01c0*/  STG.E desc[UR6][R4.64], R9 ;  /* 0x0000000904007986 */ /* 0x0011f4000c101906 */
[----:B------:R-:W-:Y:S05]  /*01d0*/  @!P0 BRA `(.L_x_2) ;  /* 0xfffffffc00c88947 */ /* 0x000fea000383ffff */
[----:B------:R-:W-:Y:S05]  /*01e0*/  EXIT ;  /* 0x000000000000794d */ /* 0x000fea0003800000 */
.L_x_3:
        /* <DEDUP_REMOVED lines=9> */
.L_x_41:


//--------------------- .text.uceil_f64           --------------------------
	.section	.text.uceil_f64,"ax",@progbits
	.align	128
        .global         uceil_f64
        .type           uceil_f64,@function
        .size           uceil_f64,(.L_x_42 - uceil_f64)
        .other          uceil_f64,@"STO_CUDA_ENTRY STV_DEFAULT"
uceil_f64:
.text.uceil_f64:
        /* <DEDUP_REMOVED lines=16> */
.L_x_4:
        /* <DEDUP_REMOVED lines=11> */
[----:B--2---:R-:W0:Y:S02]  /*01b0*/  FRND.F64.CEIL R2, R2 ;  /* 0x0000000200027313 */ /* 0x004e240000309800 */
[----:B0-----:R0:W-:Y:S10]  /*01c0*/  STG.E.64 desc[UR6][R6.64], R2 ;  /* 0x0000000206007986 */ /* 0x0011f4000c101b06 */
[----:B------:R-:W-:Y:S05]  /*01d0*/  @!P0 BRA `(.L_x_4) ;  /* 0xfffffffc00c88947 */ /* 0x000fea000383ffff */
[----:B------:R-:W-:Y:S05]  /*01e0*/  EXIT ;  /* 0x000000000000794d */ /* 0x000fea0003800000 */
.L_x_5:
        /* <DEDUP_REMOVED lines=9> */
.L_x_42:


//--------------------- .text.uceil_f32           --------------------------
	.section	.text.uceil_f32,"ax",@progbits
	.align	128
        .global         uceil_f32
        .type           uceil_f32,@function
        .size           uceil_f32,(.L_x_43 - uceil_f32)
        .other          uceil_f32,@"STO_CUDA_ENTRY STV_DEFAULT"
uceil_f32:
.text.uceil_f32:
        /* <DEDUP_REMOVED lines=16> */
.L_x_6:
        /* <DEDUP_REMOVED lines=11> */
[----:B--2---:R-:W0:Y:S02]  /*01b0*/  FRND.CEIL R9, R2 ;  /* 0x0000000200097307 */ /* 0x004e240000209000 */
[----:B0-----:R0:W-:Y:S10]  /*01c0*/  STG.E desc[UR6][R4.64], R9 ;  /* 0x0000000904007986 */ /* 0x0011f4000c101906 */
[----:B------:R-:W-:Y:S05]  /*01d0*/  @!P0 BRA `(.L_x_6) ;  /* 0xfffffffc00c88947 */ /* 0x000fea000383ffff */
[----:B------:R-:W-:Y:S05]  /*01e0*/  EXIT ;  /* 0x000000000000794d */ /* 0x000fea0003800000 */
.L_x_7:
        /* <DEDUP_REMOVED lines=9> */
.L_x_43:


//--------------------- .text.usqrt_f64           --------------------------
	.section	.text.usqrt_f64,"ax",@progbits
	.align	128
        .global         usqrt_f64
        .type           usqrt_f64,@function
        .size           usqrt_f64,(.L_x_38 - usqrt_f64)
        .other          usqrt_f64,@"STO_CUDA_ENTRY STV_DEFAULT"
usqrt_f64:
.text.usqrt_f64:
        /* <DEDUP_REMOVED lines=15> */
[----:B------:R-:W4:Y:S01]  /*00f0*/  LDCU.64 UR10, c[0x0][0x390] ;  /* 0x00007200ff0a77ac */ /* 0x000f220008000a00 */
[----:B0-----:R-:W-:-:S07]  /*0100*/  IMAD R6, R6, UR4, RZ ;  /* 0x0000000406067c24 */ /* 0x001fce000f8e02ff */
.L_x_10:
[C---:B------:R-:W-:Y:S01]  /*0110*/  IMAD.SHL.U32 R0, R4.reuse, 0x8, RZ ;  /* 0x0000000804007824 */ /* 0x040fe200078e00ff */
[----:B------:R-:W-:-:S04]  /*0120*/  SHF.L.U64.HI R16, R4, 0x3, R7 ;  /* 0x0000000304107819 */ /* 0x000fc80000010207 */
[----:B---3--:R-:W-:-:S04]  /*0130*/  IADD3 R2, P0, PT, R0, UR8, RZ ;  /* 0x0000000800027c10 */ /* 0x008fc8000ff1e0ff */
[----:B------:R-:W-:-:S06]  /*0140*/  IADD3.X R3, PT, PT, R16, UR9, RZ, P0, !PT ;  /* 0x0000000910037c10 */ /* 0x000fcc00087fe4ff */
[----:B-1----:R-:W3:Y:S01]  /*0150*/  LDG.E.64 R2, desc[UR6][R2.64] ;  /* 0x0000000602027981 */ /* 0x002ee2000c1e1b00 */
[----:B------:R-:W-:Y:S01]  /*0160*/  MOV R12, 0x0 ;  /* 0x00000000000c7802 */ /* 0x000fe20000000f00 */
[----:B------:R-:W-:Y:S01]  /*0170*/  IMAD.MOV.U32 R13, RZ, RZ, 0x3fd80000 ;  /* 0x3fd80000ff0d7424 */ /* 0x000fe200078e00ff */
[----:B------:R-:W-:Y:S01]  /*0180*/  BSSY.RECONVERGENT B0, `(.L_x_8) ;  /* 0x0000011000007945 */ /* 0x000fe20003800200 */
[----:B---3--:R-:W0:Y:S01]  /*0190*/  MUFU.RSQ64H R5, R3 ;  /* 0x0000000300057308 */ /* 0x008e220000001c00 */
[----:B------:R-:W-:-:S05]  /*01a0*/  VIADD R4, R3, 0xfcb00000 ;  /* 0xfcb0000003047836 */ /* 0x000fca0000000000 */
[----:B------:R-:W-:Y:S01]  /*01b0*/  ISETP.GE.U32.AND P0, PT, R4, 0x7ca00000, PT ;  /* 0x7ca000000400780c */ /* 0x000fe20003f06070 */
[----:B0-----:R-:W-:-:S08]  /*01c0*/  DMUL R10, R4, R4 ;  /* 0x00000004040a7228 */ /* 0x001fd00000000000 */
[----:B------:R-:W-:-:S08]  /*01d0*/  DFMA R10, R2, -R10, 1 ;  /* 0x3ff00000020a742b */ /* 0x000fd0000000080a */
[----:B------:R-:W-:Y:S02]  /*01e0*/  DFMA R12, R10, R12, 0.5 ;  /* 0x3fe000000a0c742b */ /* 0x000fe4000000000c */
[----:B------:R-:W-:-:S08]  /*01f0*/  DMUL R10, R4, R10 ;  /* 0x0000000a040a7228 */ /* 0x000fd00000000000 */
[----:B------:R-:W-:-:S08]  /*0200*/  DFMA R20, R12, R10, R4 ;  /* 0x0000000a0c14722b */ /* 0x000fd00000000004 */
[----:B------:R-:W-:Y:S02]  /*0210*/  DMUL R10, R2, R20 ;  /* 0x00000014020a7228 */ /* 0x000fe40000000000 */
[----:B------:R-:W-:Y:S02]  /*0220*/  VIADD R19, R21, 0xfff00000 ;  /* 0xfff0000015137836 */ /* 0x000fe40000000000 */
[----:B------:R-:W-:-:S04]  /*0230*/  IMAD.MOV.U32 R18, RZ, RZ, R20 ;  /* 0x000000ffff127224 */ /* 0x000fc800078e0014 */
[----:B------:R-:W-:-:S08]  /*0240*/  DFMA R12, R10, -R10, R2 ;  /* 0x8000000a0a0c722b */ /* 0x000fd00000000002 */
[----:B------:R-:W-:Y:S01]  /*0250*/  DFMA R14, R12, R18, R10 ;  /* 0x000000120c0e722b */ /* 0x000fe2000000000a */
[----:B------:R-:W-:Y:S10]  /*0260*/  @!P0 BRA `(.L_x_9) ;  /* 0x0000000000088947 */ /* 0x000ff40003800000 */
[----:B------:R-:W-:-:S07]  /*0270*/  MOV R8, 0x290 ;  /* 0x0000029000087802 */ /* 0x000fce0000000f00 */
[----:B--2-4-:R-:W-:Y:S05]  /*0280*/  CALL.REL.NOINC `($__internal_0_$__cuda_sm20_dsqrt_rn_f64_mediumpath_v1) ;  /* 0x0000000000287944 */ /* 0x014fea0003c00000 */
.L_x_9:
[----:B--2-4-:R-:W-:Y:S05]  /*0290*/  BSYNC.RECONVERGENT B0 ;  /* 0x0000000000007941 */ /* 0x014fea0003800200 */
.L_x_8:
[----:B------:R-:W-:Y:S02]  /*02a0*/  IADD3 R2, P0, PT, R0, UR10, RZ ;  /* 0x0000000a00027c10 */ /* 0x000fe4000ff1e0ff */
[----:B------:R-:W-:Y:S02]  /*02b0*/  IADD3 R4, PT, PT, R6, R9, RZ ;  /* 0x0000000906047210 */ /* 0x000fe40007ffe0ff */
[----:B------:R-:W-:Y:S02]  /*02c0*/  IADD3.X R3, PT, PT, R16, UR11, RZ, P0, !PT ;  /* 0x0000000b10037c10 */ /* 0x000fe400087fe4ff */
[----:B------:R-:W-:Y:S01]  /*02d0*/  ISETP.GE.U32.AND P0, PT, R4, UR12, PT ;  /* 0x0000000c04007c0c */ /* 0x000fe2000bf06070 */
[----:B------:R-:W-:Y:S02]  /*02e0*/  IMAD.MOV.U32 R9, RZ, RZ, R4 ;  /* 0x000000ffff097224 */ /* 0x000fe400078e0004 */
[----:B------:R0:W-:Y:S01]  /*02f0*/  STG.E.64 desc[UR6][R2.64], R14 ;  /* 0x0000000e02007986 */ /* 0x0001e2000c101b06 */
[----:B------:R-:W-:-:S13]  /*0300*/  ISETP.GE.U32.AND.EX P0, PT, RZ, UR13, PT, P0 ;  /* 0x0000000dff007c0c */ /* 0x000fda000bf06100 */
[----:B0-----:R-:W-:Y:S05]  /*0310*/  @!P0 BRA `(.L_x_10) ;  /* 0xfffffffc007c8947 */ /* 0x001fea000383ffff */
[----:B------:R-:W-:Y:S05]  /*0320*/  EXIT ;  /* 0x000000000000794d */ /* 0x000fea0003800000 */
        .weak           $__internal_0_$__cuda_sm20_dsqrt_rn_f64_mediumpath_v1
        .type           $__internal_0_$__cuda_sm20_dsqrt_rn_f64_mediumpath_v1,@function
        .size           $__internal_0_$__cuda_sm20_dsqrt_rn_f64_mediumpath_v1,(.L_x_38 - $__internal_0_$__cuda_sm20_dsqrt_rn_f64_mediumpath_v1)
$__internal_0_$__cuda_sm20_dsqrt_rn_f64_mediumpath_v1:
[----:B------:R-:W-:Y:S01]  /*0330*/  ISETP.GE.U32.AND P0, PT, R4, -0x3400000, PT ;  /* 0xfcc000000400780c */ /* 0x000fe20003f06070 */
[----:B------:R-:W-:Y:S01]  /*0340*/  BSSY.RECONVERGENT B1, `(.L_x_11) ;  /* 0x0000026000017945 */ /* 0x000fe20003800200 */
[----:B------:R-:W-:Y:S01]  /*0350*/  IMAD.MOV.U32 R18, RZ, RZ, R20 ;  /* 0x000000ffff127224 */ /* 0x000fe200078e0014 */
[----:B------:R-:W-:Y:S01]  /*0360*/  MOV R5, R13 ;  /* 0x0000000d00057202 */ /* 0x000fe20000000f00 */
[----:B------:R-:W-:-:S09]  /*0370*/  IMAD.MOV.U32 R4, RZ, RZ, R12 ;  /* 0x000000ffff047224 */ /* 0x000fd200078e000c */
[----:B------:R-:W-:Y:S05]  /*0380*/  @!P0 BRA `(.L_x_12) ;  /* 0x0000000000208947 */ /* 0x000fea0003800000 */
[----:B------:R-:W-:-:S10]  /*0390*/  DFMA.RM R4, R4, R18, R10 ;  /* 0x000000120404722b */ /* 0x000fd4000000400a */
[----:B------:R-:W-:-:S05]  /*03a0*/  IADD3 R10, P0, PT, R4, 0x1, RZ ;  /* 0x00000001040a7810 */ /* 0x000fca0007f1e0ff */
[----:B------:R-:W-:-:S06]  /*03b0*/  IMAD.X R11, RZ, RZ, R5, P0 ;  /* 0x000000ffff0b7224 */ /* 0x000fcc00000e0605 */
[----:B------:R-:W-:-:S08]  /*03c0*/  DFMA.RP R2, -R4, R10, R2 ;  /* 0x0000000a0402722b */ /* 0x000fd00000008102 */
[----:B------:R-:W-:-:S06]  /*03d0*/  DSETP.GT.AND P0, PT, R2, RZ, PT ;  /* 0x000000ff0200722a */ /* 0x000fcc0003f04000 */
[----:B------:R-:W-:Y:S02]  /*03e0*/  FSEL R4, R10, R4, P0 ;  /* 0x000000040a047208 */ /* 0x000fe40000000000 */
[----:B------:R-:W-:Y:S01]  /*03f0*/  FSEL R5, R11, R5, P0 ;  /* 0x000000050b057208 */ /* 0x000fe20000000000 */
[----:B------:R-:W-:Y:S06]  /*0400*/  BRA `(.L_x_13) ;  /* 0x0000000000647947 */ /* 0x000fec0003800000 */
.L_x_12:
[----:B------:R-:W-:-:S14]  /*0410*/  DSETP.NE.AND P0, PT, R2, RZ, PT ;  /* 0x000000ff0200722a */ /* 0x000fdc0003f05000 */
[----:B------:R-:W-:Y:S05]  /*0420*/  @!P0 BRA `(.L_x_14) ;  /* 0x0000000000588947 */ /* 0x000fea0003800000 */
[----:B------:R-:W-:-:S13]  /*0430*/  ISETP.GE.AND P0, PT, R3, RZ, PT ;  /* 0x000000ff0300720c */ /* 0x000fda0003f06270 */
[----:B------:R-:W-:Y:S02]  /*0440*/  @!P0 IMAD.MOV.U32 R4, RZ, RZ, 0x0 ;  /* 0x00000000ff048424 */ /* 0x000fe400078e00ff */
[----:B------:R-:W-:Y:S01]  /*0450*/  @!P0 IMAD.MOV.U32 R5, RZ, RZ, -0x80000 ;  /* 0xfff80000ff058424 */ /* 0x000fe200078e00ff */
[----:B------:R-:W-:Y:S06]  /*0460*/  @!P0 BRA `(.L_x_13) ;  /* 0x00000000004c8947 */ /* 0x000fec0003800000 */
[----:B------:R-:W-:-:S13]  /*0470*/  ISETP.GT.AND P0, PT, R3, 0x7fefffff, PT ;  /* 0x7fefffff0300780c */ /* 0x000fda0003f04270 */
[----:B------:R-:W-:Y:S05]  /*0480*/  @P0 BRA `(.L_x_14) ;  /* 0x0000000000400947 */ /* 0x000fea0003800000 */
[----:B------:R-:W-:Y:S01]  /*0490*/  DMUL R2, R2, 8.11296384146066816958e+31 ;  /* 0x4690000002027828 */ /* 0x000fe20000000000 */
[----:B------:R-:W-:Y:S01]  /*04a0*/  MOV R4, RZ ;  /* 0x000000ff00047202 */ /* 0x000fe20000000f00 */
[----:B------:R-:W-:Y:S02]  /*04b0*/  IMAD.MOV.U32 R12, RZ, RZ, 0x0 ;  /* 0x00000000ff0c7424 */ /* 0x000fe400078e00ff */
[----:B------:R-:W-:Y:S02]  /*04c0*/  IMAD.MOV.U32 R13, RZ, RZ, 0x3fd80000 ;  /* 0x3fd80000ff0d7424 */ /* 0x000fe400078e00ff */
[----:B------:R-:W0:Y:S02]  /*04d0*/  MUFU.RSQ64H R5, R3 ;  /* 0x0000000300057308 */ /* 0x000e240000001c00 */
[----:B0-----:R-:W-:-:S08]  /*04e0*/  DMUL R10, R4, R4 ;  /* 0x00000004040a7228 */ /* 0x001fd00000000000 */
[----:B------:R-:W-:-:S08]  /*04f0*/  DFMA R10, R2, -R10, 1 ;  /* 0x3ff00000020a742b */ /* 0x000fd0000000080a */
[----:B------:R-:W-:Y:S02]  /*0500*/  DFMA R12, R10, R12, 0.5 ;  /* 0x3fe000000a0c742b */ /* 0x000fe4000000000c */
[----:B------:R-:W-:-:S08]  /*0510*/  DMUL R10, R4, R10 ;  /* 0x0000000a040a7228 */ /* 0x000fd00000000000 */
[----:B------:R-:W-:-:S08]  /*0520*/  DFMA R10, R12, R10, R4 ;  /* 0x0000000a0c0a722b */ /* 0x000fd00000000004 */
[----:B------:R-:W-:Y:S02]  /*0530*/  DMUL R4, R2, R10 ;  /* 0x0000000a02047228 */ /* 0x000fe40000000000 */
[----:B------:R-:W-:-:S06]  /*0540*/  VIADD R11, R11, 0xfff00000 ;  /* 0xfff000000b0b7836 */ /* 0x000fcc0000000000 */
[----:B------:R-:W-:-:S08]  /*0550*/  DFMA R12, R4, -R4, R2 ;  /* 0x80000004040c722b */ /* 0x000fd00000000002 */
[----:B------:R-:W-:-:S10]  /*0560*/  DFMA R4, R10, R12, R4 ;  /* 0x0000000c0a04722b */ /* 0x000fd40000000004 */
[----:B------:R-:W-:Y:S01]  /*0570*/  IADD3 R5, PT, PT, R5, -0x3500000, RZ ;  /* 0xfcb0000005057810 */ /* 0x000fe20007ffe0ff */
[----:B------:R-:W-:Y:S06]  /*0580*/  BRA `(.L_x_13) ;  /* 0x0000000000047947 */ /* 0x000fec0003800000 */
.L_x_14:
[----:B------:R-:W-:-:S11]  /*0590*/  DADD R4, R2, R2 ;  /* 0x0000000002047229 */ /* 0x000fd60000000002 */
.L_x_13:
[----:B------:R-:W-:Y:S05]  /*05a0*/  BSYNC.RECONVERGENT B1 ;  /* 0x0000000000017941 */ /* 0x000fea0003800200 */
.L_x_11:
[----:B------:R-:W-:Y:S01]  /*05b0*/  MOV R2, R8 ;  /* 0x0000000800027202 */ /* 0x000fe20000000f00 */
[----:B------:R-:W-:Y:S02]  /*05c0*/  IMAD.MOV.U32 R3, RZ, RZ, 0x0 ;  /* 0x00000000ff037424 */ /* 0x000fe400078e00ff */
[----:B------:R-:W-:Y:S02]  /*05d0*/  IMAD.MOV.U32 R14, RZ, RZ, R4 ;  /* 0x000000ffff0e7224 */ /* 0x000fe400078e0004 */
[----:B------:R-:W-:Y:S01]  /*05e0*/  IMAD.MOV.U32 R15, RZ, RZ, R5 ;  /* 0x000000ffff0f7224 */ /* 0x000fe200078e0005 */
[----:B------:R-:W-:Y:S06]  /*05f0*/  RET.REL.NODEC R2 `(usqrt_f64) ;  /* 0xfffffff802807950 */ /* 0x000fec0003c3ffff */
.L_x_15:
        /* <DEDUP_REMOVED lines=16> */
.L_x_38:


//--------------------- .text.usqrt_f32           --------------------------
	.section	.text.usqrt_f32,"ax",@progbits
	.align	128
        .global         usqrt_f32
        .type           usqrt_f32,@function
        .size           usqrt_f32,(.L_x_39 - usqrt_f32)
        .other          usqrt_f32,@"STO_CUDA_ENTRY STV_DEFAULT"
usqrt_f32:
.text.usqrt_f32:
        /* <DEDUP_REMOVED lines=17> */
.L_x_19:
[C---:B------:R-:W-:Y:S02]  /*0110*/  SHF.L.U32 R11, R9.reuse, 0x2, RZ ;  /* 0x00000002090b7819 */ /* 0x040fe400000006ff */
[----:B------:R-:W-:Y:S02]  /*0120*/  SHF.L.U64.HI R12, R9, 0x2, R2 ;  /* 0x00000002090c7819 */ /* 0x000fe40000010202 */
[----:B---3--:R-:W-:-:S04]  /*0130*/  IADD3 R6, P0, PT, R11, UR8, RZ ;  /* 0x000000080b067c10 */ /* 0x008fc8000ff1e0ff */
[----:B------:R-:W-:-:S05]  /*0140*/  IADD3.X R7, PT, PT, R12, UR9, RZ, P0, !PT ;  /* 0x000000090c077c10 */ /* 0x000fca00087fe4ff */
[----:B-1----:R-:W3:Y:S01]  /*0150*/  LDG.E R8, desc[UR6][R6.64] ;  /* 0x0000000606087981 */ /* 0x002ee2000c1e1900 */
[----:B------:R-:W-:Y:S01]  /*0160*/  BSSY.RECONVERGENT B0, `(.L_x_16) ;  /* 0x000000c000007945 */ /* 0x000fe20003800200 */
[----:B---3--:R-:W-:Y:S01]  /*0170*/  VIADD R0, R8, 0xf3000000 ;  /* 0xf300000008007836 */ /* 0x008fe20000000000 */
[----:B------:R0:W1:Y:S04]  /*0180*/  MUFU.RSQ R9, R8 ;  /* 0x0000000800097308 */ /* 0x0000680000001400 */
[----:B------:R-:W-:-:S13]  /*0190*/  ISETP.GT.U32.AND P0, PT, R0, 0x727fffff, PT ;  /* 0x727fffff0000780c */ /* 0x000fda0003f04070 */
[----:B01----:R-:W-:Y:S05]  /*01a0*/  @!P0 BRA `(.L_x_17) ;  /* 0x00000000000c8947 */ /* 0x003fea0003800000 */
[----:B------:R-:W-:-:S07]  /*01b0*/  MOV R10, 0x1d0 ;  /* 0x000001d0000a7802 */ /* 0x000fce0000000f00 */
[----:B--2-4-:R-:W-:Y:S05]  /*01c0*/  CALL.REL.NOINC `($__internal_1_$__cuda_sm20_sqrt_rn_f32_slowpath) ;  /* 0x00000000003c7944 */ /* 0x014fea0003c00000 */
[----:B------:R-:W-:Y:S05]  /*01d0*/  BRA `(.L_x_18) ;  /* 0x0000000000107947 */ /* 0x000fea0003800000 */
.L_x_17:
[----:B------:R-:W-:Y:S01]  /*01e0*/  FMUL.FTZ R5, R8, R9 ;  /* 0x0000000908057220 */ /* 0x000fe20000410000 */
[----:B------:R-:W-:-:S03]  /*01f0*/  FMUL.FTZ R6, R9, 0.5 ;  /* 0x3f00000009067820 */ /* 0x000fc60000410000 */
[----:B------:R-:W-:-:S04]  /*0200*/  FFMA R0, -R5, R5, R8 ;  /* 0x0000000505007223 */ /* 0x000fc80000000108 */
[----:B------:R-:W-:-:S07]  /*0210*/  FFMA R5, R0, R6, R5 ;  /* 0x0000000600057223 */ /* 0x000fce0000000005 */
.L_x_18:
[----:B--2-4-:R-:W-:Y:S05]  /*0220*/  BSYNC.RECONVERGENT B0 ;  /* 0x0000000000007941 */ /* 0x014fea0003800200 */
.L_x_16:
[----:B------:R-:W-:Y:S02]  /*0230*/  IADD3 R6, P0, PT, R11, UR10, RZ ;  /* 0x0000000a0b067c10 */ /* 0x000fe4000ff1e0ff */
[----:B------:R-:W-:Y:S02]  /*0240*/  IADD3 R9, PT, PT, R4, R3, RZ ;  /* 0x0000000304097210 */ /* 0x000fe40007ffe0ff */
[----:B------:R-:W-:Y:S02]  /*0250*/  IADD3.X R7, PT, PT, R12, UR11, RZ, P0, !PT ;  /* 0x0000000b0c077c10 */ /* 0x000fe400087fe4ff */
[----:B------:R-:W-:Y:S01]  /*0260*/  ISETP.GE.U32.AND P0, PT, R9, UR12, PT ;  /* 0x0000000c09007c0c */ /* 0x000fe2000bf06070 */
[----:B------:R-:W-:Y:S02]  /*0270*/  IMAD.MOV.U32 R3, RZ, RZ, R9 ;  /* 0x000000ffff037224 */ /* 0x000fe400078e0009 */
[----:B------:R0:W-:Y:S01]  /*0280*/  STG.E desc[UR6][R6.64], R5 ;  /* 0x0000000506007986 */ /* 0x0001e2000c101906 */
[----:B------:R-:W-:-:S13]  /*0290*/  ISETP.GE.U32.AND.EX P0, PT, RZ, UR13, PT, P0 ;  /* 0x0000000dff007c0c */ /* 0x000fda000bf06100 */
[----:B0-----:R-:W-:Y:S05]  /*02a0*/  @!P0 BRA `(.L_x_19) ;  /* 0xfffffffc00988947 */ /* 0x001fea000383ffff */
[----:B------:R-:W-:Y:S05]  /*02b0*/  EXIT ;  /* 0x000000000000794d */ /* 0x000fea0003800000 */
        .weak           $__internal_1_$__cuda_sm20_sqrt_rn_f32_slowpath
        .type           $__internal_1_$__cuda_sm20_sqrt_rn_f32_slowpath,@function
        .size           $__internal_1_$__cuda_sm20_sqrt_rn_f32_slowpath,(.L_x_39 - $__internal_1_$__cuda_sm20_sqrt_rn_f32_slowpath)
$__internal_1_$__cuda_sm20_sqrt_rn_f32_slowpath:
[----:B------:R-:W-:-:S13]  /*02c0*/  LOP3.LUT P0, RZ, R8, 0x7fffffff, RZ, 0xc0, !PT ;  /* 0x7fffffff08ff7812 */ /* 0x000fda000780c0ff */
[----:B------:R-:W-:Y:S01]  /*02d0*/  @!P0 MOV R5, R8 ;  /* 0x0000000800058202 */ /* 0x000fe20000000f00 */
[----:B------:R-:W-:Y:S06]  /*02e0*/  @!P0 BRA `(.L_x_20) ;  /* 0x0000000000448947 */ /* 0x000fec0003800000 */
[----:B------:R-:W-:Y:S01]  /*02f0*/  FSETP.GEU.FTZ.AND P0, PT, R8, RZ, PT ;  /* 0x000000ff0800720b */ /* 0x000fe20003f1e000 */
[----:B------:R-:W-:-:S12]  /*0300*/  IMAD.MOV.U32 R0, RZ, RZ, R8 ;  /* 0x000000ffff007224 */ /* 0x000fd800078e0008 */
[----:B------:R-:W-:Y:S01]  /*0310*/  @!P0 MOV R5, 0x7fffffff ;  /* 0x7fffffff00058802 */ /* 0x000fe20000000f00 */
[----:B------:R-:W-:Y:S06]  /*0320*/  @!P0 BRA `(.L_x_20) ;  /* 0x0000000000348947 */ /* 0x000fec0003800000 */
[----:B------:R-:W-:-:S13]  /*0330*/  FSETP.GTU.FTZ.AND P0, PT, |R0|, +INF , PT ;  /* 0x7f8000000000780b */ /* 0x000fda0003f1c200 */
[----:B------:R-:W-:Y:S01]  /*0340*/  @P0 FADD.FTZ R5, R0, 1 ;  /* 0x3f80000000050421 */ /* 0x000fe20000010000 */
[----:B------:R-:W-:Y:S06]  /*0350*/  @P0 BRA `(.L_x_20) ;  /* 0x0000000000280947 */ /* 0x000fec0003800000 */
[----:B------:R-:W-:-:S13]  /*0360*/  FSETP.NEU.FTZ.AND P0, PT, |R0|, +INF , PT ;  /* 0x7f8000000000780b */ /* 0x000fda0003f1d200 */
[----:B------:R-:W-:-:S04]  /*0370*/  @P0 FFMA R6, R0, 1.84467440737095516160e+19, RZ ;  /* 0x5f80000000060823 */ /* 0x000fc800000000ff */
[----:B------:R-:W0:Y:S02]  /*0380*/  @P0 MUFU.RSQ R5, R6 ;  /* 0x0000000600050308 */ /* 0x000e240000001400 */
[----:B0-----:R-:W-:Y:S01]  /*0390*/  @P0 FMUL.FTZ R7, R6, R5 ;  /* 0x0000000506070220 */ /* 0x001fe20000410000 */
[----:B------:R-:W-:Y:S01]  /*03a0*/  @P0 FMUL.FTZ R9, R5, 0.5 ;  /* 0x3f00000005090820 */ /* 0x000fe20000410000 */
[----:B------:R-:W-:Y:S02]  /*03b0*/  @!P0 IMAD.MOV.U32 R5, RZ, RZ, R0 ;  /* 0x000000ffff058224 */ /* 0x000fe400078e0000 */
[----:B------:R-:W-:-:S04]  /*03c0*/  @P0 FADD.FTZ R8, -R7, -RZ ;  /* 0x800000ff07080221 */ /* 0x000fc80000010100 */
[----:B------:R-:W-:-:S04]  /*03d0*/  @P0 FFMA R8, R7, R8, R6 ;  /* 0x0000000807080223 */ /* 0x000fc80000000006 */
[----:B------:R-:W-:-:S04]  /*03e0*/  @P0 FFMA R8, R8, R9, R7 ;  /* 0x0000000908080223 */ /* 0x000fc80000000007 */
[----:B------:R-:W-:-:S07]  /*03f0*/  @P0 FMUL.FTZ R5, R8, 2.3283064365386962891e-10 ;  /* 0x2f80000008050820 */ /* 0x000fce0000410000 */
.L_x_20:
[----:B------:R-:W-:Y:S01]  /*0400*/  HFMA2 R7, -RZ, RZ, 0, 0 ;  /* 0x00000000ff077431 */ /* 0x000fe200000001ff */
[----:B------:R-:W-:-:S04]  /*0410*/  MOV R6, R10 ;  /* 0x0000000a00067202 */ /* 0x000fc80000000f00 */
[----:B------:R-:W-:Y:S05]  /*0420*/  RET.REL.NODEC R6 `(usqrt_f32) ;  /* 0xfffffff806f47950 */ /* 0x000fea0003c3ffff */
.L_x_21:
        /* <DEDUP_REMOVED lines=13> */
.L_x_39:


//--------------------- .text.usqr_i64            --------------------------
	.section	.text.usqr_i64,"ax",@progbits
	.align	128
        .global         usqr_i64
        .type           usqr_i64,@function
        .size           usqr_i64,(.L_x_46 - usqr_i64)
        .other          usqr_i64,@"STO_CUDA_ENTRY STV_DEFAULT"
usqr_i64:
.text.usqr_i64:
        /* <DEDUP_REMOVED lines=16> */
.L_x_22:
[C---:B------:R-:W-:Y:S01]  /*0100*/  IMAD.SHL.U32 R6, R8.reuse, 0x8, RZ ;  /* 0x0000000808067824 */ /* 0x040fe200078e00ff */
[----:B------:R-:W-:-:S04]  /*0110*/  SHF.L.U64.HI R8, R8, 0x3, R11 ;  /* 0x0000000308087819 */ /* 0x000fc8000001020b */
[----:B--2---:R-:W-:-:S04]  /*0120*/  IADD3 R2, P0, PT, R6, UR10, RZ ;  /* 0x0000000a06027c10 */ /* 0x004fc8000ff1e0ff */
[----:B------:R-:W-:-:S06]  /*0130*/  IADD3.X R3, PT, PT, R8, UR11, RZ, P0, !PT ;  /* 0x0000000b08037c10 */ /* 0x000fcc00087fe4ff */
[----:B-1----:R-:W2:Y:S01]  /*0140*/  LDG.E.64 R2, desc[UR6][R2.64] ;  /* 0x0000000602027981 */ /* 0x002ea2000c1e1b00 */
[----:B---3--:R-:W-:Y:S01]  /*0150*/  IADD3 R6, P0, PT, R6, UR12, RZ ;  /* 0x0000000c06067c10 */ /* 0x008fe2000ff1e0ff */
[-C--:B--2---:R-:W-:Y:S02]  /*0160*/  IMAD R7, R3, R2.reuse, RZ ;  /* 0x0000000203077224 */ /* 0x084fe400078e02ff */
[----:B------:R-:W-:-:S04]  /*0170*/  IMAD.WIDE.U32 R4, R2, R2, RZ ;  /* 0x0000000202047225 */ /* 0x000fc800078e00ff */
[----:B------:R-:W-:Y:S01]  /*0180*/  IMAD R13, R2, R3, R7 ;  /* 0x00000003020d7224 */ /* 0x000fe200078e0207 */
[----:B------:R-:W-:Y:S01]  /*0190*/  IADD3.X R7, PT, PT, R8, UR13, RZ, P0, !PT ;  /* 0x0000000d08077c10 */ /* 0x000fe200087fe4ff */
[----:B------:R-:W-:-:S03]  /*01a0*/  IMAD.IADD R8, R9, 0x1, R0 ;  /* 0x0000000109087824 */ /* 0x000fc600078e0200 */
[----:B------:R-:W-:Y:S02]  /*01b0*/  IADD3 R5, PT, PT, R5, R13, RZ ;  /* 0x0000000d05057210 */ /* 0x000fe40007ffe0ff */
[----:B------:R-:W-:Y:S02]  /*01c0*/  ISETP.GE.U32.AND P0, PT, R8, UR8, PT ;  /* 0x0000000808007c0c */ /* 0x000fe4000bf06070 */
[----:B------:R-:W-:Y:S01]  /*01d0*/  MOV R0, R8 ;  /* 0x0000000800007202 */ /* 0x000fe20000000f00 */
[----:B------:R0:W-:Y:S01]  /*01e0*/  STG.E.64 desc[UR6][R6.64], R4 ;  /* 0x0000000406007986 */ /* 0x0001e2000c101b06 */
[----:B------:R-:W-:-:S13]  /*01f0*/  ISETP.GE.U32.AND.EX P0, PT, RZ, UR9, PT, P0 ;  /* 0x00000009ff007c0c */ /* 0x000fda000bf06100 */
[----:B0-----:R-:W-:Y:S05]  /*0200*/  @!P0 BRA `(.L_x_22) ;  /* 0xfffffffc00bc8947 */ /* 0x001fea000383ffff */
[----:B------:R-:W-:Y:S05]  /*0210*/  EXIT ;  /* 0x000000000000794d */ /* 0x000fea0003800000 */
.L_x_23:
        /* <DEDUP_REMOVED lines=14> */
.L_x_46:


//--------------------- .text.usqr_i32            --------------------------
	.section	.text.usqr_i32,"ax",@progbits
	.align	128
        .global         usqr_i32
        .type           usqr_i32,@function
        .size           usqr_i32,(.L_x_47 - usqr_i32)
        .other          usqr_i32,@"STO_CUDA_ENTRY STV_DEFAULT"
usqr_i32:
.text.usqr_i32:
        /* <DEDUP_REMOVED lines=16> */
.L_x_24:
        /* <DEDUP_REMOVED lines=11> */
[----:B--2---:R-:W-:-:S05]  /*01b0*/  IMAD R9, R2, R2, RZ ;  /* 0x0000000202097224 */ /* 0x004fca00078e02ff */
[----:B------:R0:W-:Y:S07]  /*01c0*/  STG.E desc[UR6][R4.64], R9 ;  /* 0x0000000904007986 */ /* 0x0001ee000c101906 */
[----:B------:R-:W-:Y:S05]  /*01d0*/  @!P0 BRA `(.L_x_24) ;  /* 0xfffffffc00c88947 */ /* 0x000fea000383ffff */
[----:B------:R-:W-:Y:S05]  /*01e0*/  EXIT ;  /* 0x000000000000794d */ /* 0x000fea0003800000 */
.L_x_25:
        /* <DEDUP_REMOVED lines=9> */
.L_x_47:


//--------------------- .text.usqr_f64            --------------------------
	.section	.text.usqr_f64,"ax",@progbits
	.align	128
        .global         usqr_f64
        .type           usqr_f64,@function
        .size           usqr_f64,(.L_x_48 - usqr_f64)
        .other          usqr_f64,@"STO_CUDA_ENTRY STV_DEFAULT"
usqr_f64:
.text.usqr_f64:
        /* <DEDUP_REMOVED lines=16> */
.L_x_26:
        /* <DEDUP_REMOVED lines=11> */
[----:B--2---:R-:W-:-:S07]  /*01b0*/  DMUL R2, R2, R2 ;  /* 0x0000000202027228 */ /* 0x004fce0000000000 */
[----:B------:R0:W-:Y:S05]  /*01c0*/  STG.E.64 desc[UR6][R6.64], R2 ;  /* 0x0000000206007986 */ /* 0x0001ea000c101b06 */
[----:B------:R-:W-:Y:S05]  /*01d0*/  @!P0 BRA `(.L_x_26) ;  /* 0xfffffffc00c88947 */ /* 0x000fea000383ffff */
[----:B------:R-:W-:Y:S05]  /*01e0*/  EXIT ;  /* 0x000000000000794d */ /* 0x000fea0003800000 */
.L_x_27:
        /* <DEDUP_REMOVED lines=9> */
.L_x_48:


//--------------------- .text.usqr_f32            --------------------------
	.section	.text.usqr_f32,"ax",@progbits
	.align	128
        .global         usqr_f32
        .type           usqr_f32,@function
        .size           usqr_f32,(.L_x_49 - usqr_f32)
        .other          usqr_f32,@"STO_CUDA_ENTRY STV_DEFAULT"
usqr_f32:
.text.usqr_f32:
        /* <DEDUP_REMOVED lines=16> */
.L_x_28:
        /* <DEDUP_REMOVED lines=11> */
[----:B--2---:R-:W-:-:S05]  /*01b0*/  FMUL R9, R2, R2 ;  /* 0x0000000202097220 */ /* 0x004fca0000400000 */
[----:B------:R0:W-:Y:S07]  /*01c0*/  STG.E desc[UR6][R4.64], R9 ;  /* 0x0000000904007986 */ /* 0x0001ee000c101906 */
[----:B------:R-:W-:Y:S05]  /*01d0*/  @!P0 BRA `(.L_x_28) ;  /* 0xfffffffc00c88947 */ /* 0x000fea000383ffff */
[----:B------:R-:W-:Y:S05]  /*01e0*/  EXIT ;  /* 0x000000000000794d */ /* 0x000fea0003800000 */
.L_x_29:
        /* <DEDUP_REMOVED lines=9> */
.L_x_49:


//--------------------- .text.uneg_i64            --------------------------
	.section	.text.uneg_i64,"ax",@progbits
	.align	128
        .global         uneg_i64
        .type           uneg_i64,@function
        .size           uneg_i64,(.L_x_50 - uneg_i64)
        .other          uneg_i64,@"STO_CUDA_ENTRY STV_DEFAULT"
uneg_i64:
.text.uneg_i64:
        /* <DEDUP_REMOVED lines=16> */
.L_x_30:
[C---:B------:R-:W-:Y:S01]  /*0100*/  IMAD.SHL.U32 R6, R8.reuse, 0x8, RZ ;  /* 0x0000000808067824 */ /* 0x040fe200078e00ff */
[----:B------:R-:W-:-:S04]  /*0110*/  SHF.L.U64.HI R5, R8, 0x3, R11 ;  /* 0x0000000308057819 */ /* 0x000fc8000001020b */
[----:B--2---:R-:W-:-:S04]  /*0120*/  IADD3 R2, P0, PT, R6, UR10, RZ ;  /* 0x0000000a06027c10 */ /* 0x004fc8000ff1e0ff */
[----:B------:R-:W-:-:S06]  /*0130*/  IADD3.X R3, PT, PT, R5, UR11, RZ, P0, !PT ;  /* 0x0000000b05037c10 */ /* 0x000fcc00087fe4ff */
[----:B-1----:R-:W2:Y:S01]  /*0140*/  LDG.E.64 R2, desc[UR6][R2.64] ;  /* 0x0000000602027981 */ /* 0x002ea2000c1e1b00 */
[----:B---3--:R-:W-:Y:S01]  /*0150*/  IADD3 R6, P1, PT, R6, UR12, RZ ;  /* 0x0000000c06067c10 */ /* 0x008fe2000ff3e0ff */
[----:B------:R-:W-:-:S03]  /*0160*/  IMAD.IADD R8, R9, 0x1, R0 ;  /* 0x0000000109087824 */ /* 0x000fc600078e0200 */
[----:B------:R-:W-:Y:S01]  /*0170*/  IADD3.X R7, PT, PT, R5, UR13, RZ, P1, !PT ;  /* 0x0000000d05077c10 */ /* 0x000fe20008ffe4ff */
[----:B------:R-:W-:Y:S01]  /*0180*/  IMAD.MOV.U32 R0, RZ, RZ, R8 ;  /* 0x000000ffff007224 */ /* 0x000fe200078e0008 */
[----:B--2---:R-:W-:-:S05]  /*0190*/  IADD3 R4, P0, PT, RZ, -R2, RZ ;  /* 0x80000002ff047210 */ /* 0x004fca0007f1e0ff */
[----:B------:R-:W-:Y:S01]  /*01a0*/  IMAD.X R5, RZ, RZ, ~R3, P0 ;  /* 0x000000ffff057224 */ /* 0x000fe200000e0e03 */
[----:B------:R-:W-:-:S04]  /*01b0*/  ISETP.GE.U32.AND P0, PT, R8, UR8, PT ;  /* 0x0000000808007c0c */ /* 0x000fc8000bf06070 */
[----:B------:R0:W-:Y:S01]  /*01c0*/  STG.E.64 desc[UR6][R6.64], R4 ;  /* 0x0000000406007986 */ /* 0x0001e2000c101b06 */
[----:B------:R-:W-:-:S13]  /*01d0*/  ISETP.GE.U32.AND.EX P0, PT, RZ, UR9, PT, P0 ;  /* 0x00000009ff007c0c */ /* 0x000fda000bf06100 */
[----:B0-----:R-:W-:Y:S05]  /*01e0*/  @!P0 BRA `(.L_x_30) ;  /* 0xfffffffc00c48947 */ /* 0x001fea000383ffff */
[----:B------:R-:W-:Y:S05]  /*01f0*/  EXIT ;  /* 0x000000000000794d */ /* 0x000fea0003800000 */
.L_x_31:
        /* <DEDUP_REMOVED lines=16> */
.L_x_50:


//--------------------- .text.uneg_i32            --------------------------
	.section	.text.uneg_i32,"ax",@progbits
	.align	128
        .global         uneg_i32
        .type           uneg_i32,@function
        .size           uneg_i32,(.L_x_51 - uneg_i32)
        .other          uneg_i32,@"STO_CUDA_ENTRY STV_DEFAULT"
uneg_i32:
.text.uneg_i32:
        /* <DEDUP_REMOVED lines=16> */
.L_x_32:
        /* <DEDUP_REMOVED lines=11> */
[----:B--2---:R-:W-:-:S05]  /*01b0*/  IMAD.MOV R11, RZ, RZ, -R2 ;  /* 0x000000ffff0b7224 */ /* 0x004fca00078e0a02 */
[----:B------:R0:W-:Y:S07]  /*01c0*/  STG.E desc[UR6][R4.64], R11 ;  /* 0x0000000b04007986 */ /* 0x0001ee000c101906 */
[----:B------:R-:W-:Y:S05]  /*01d0*/  @!P0 BRA `(.L_x_32) ;  /* 0xfffffffc00c88947 */ /* 0x000fea000383ffff */
[----:B------:R-:W-:Y:S05]  /*01e0*/  EXIT ;  /* 0x000000000000794d */ /* 0x000fea0003800000 */
.L_x_33:
        /* <DEDUP_REMOVED lines=9> */
.L_x_51:


//--------------------- .text.uneg_f64            --------------------------
	.section	.text.uneg_f64,"ax",@progbits
	.align	128
        .global         uneg_f64
        .type           uneg_f64,@function
        .size           uneg_f64,(.L_x_52 - uneg_f64)
        .other          uneg_f64,@"STO_CUDA_ENTRY STV_DEFAULT"
uneg_f64:
.text.uneg_f64:
        /* <DEDUP_REMOVED lines=16> */
.L_x_34:
[C---:B0-----:R-:W-:Y:S01]  /*0100*/  IMAD.SHL.U32 R4, R8.reuse, 0x8, RZ ;  /* 0x0000000808047824 */ /* 0x041fe200078e00ff */
        /* <DEDUP_REMOVED lines=8> */
[----:B------:R-:W-:-:S04]  /*0190*/  ISETP.GE.U32.AND P0, PT, R8, UR8, PT ;  /* 0x0000000808007c0c */ /* 0x000fc8000bf06070 */
[----:B------:R-:W-:Y:S01]  /*01a0*/  ISETP.GE.U32.AND.EX P0, PT, RZ, UR9, PT, P0 ;  /* 0x00000009ff007c0c */ /* 0x000fe2000bf06100 */
[----:B--2---:R-:W-:-:S07]  /*01b0*/  DADD R6, -RZ, -R2 ;  /* 0x00000000ff067229 */ /* 0x004fce0000000902 */
[----:B------:R0:W-:Y:S05]  /*01c0*/  STG.E.64 desc[UR6][R4.64], R6 ;  /* 0x0000000604007986 */ /* 0x0001ea000c101b06 */
[----:B------:R-:W-:Y:S05]  /*01d0*/  @!P0 BRA `(.L_x_34) ;  /* 0xfffffffc00c88947 */ /* 0x000fea000383ffff */
[----:B------:R-:W-:Y:S05]  /*01e0*/  EXIT ;  /* 0x000000000000794d */ /* 0x000fea0003800000 */
.L_x_35:
        /* <DEDUP_REMOVED lines=9> */
.L_x_52:


//--------------------- .text.uneg_f32            --------------------------
	.section	.text.uneg_f32,"ax",@progbits
	.align	128
        .global         uneg_f32
        .type           uneg_f32,@function
        .size           uneg_f32,(.L_x_53 - uneg_f32)
        .other          uneg_f32,@"STO_CUDA_ENTRY STV_DEFAULT"
uneg_f32:
.text.uneg_f32:
        /* <DEDUP_REMOVED lines=16> */
.L_x_36:
        /* <DEDUP_REMOVED lines=11> */
[----:B--2---:R-:W-:-:S05]  /*01b0*/  FADD R11, -R2, -RZ ;  /* 0x800000ff020b7221 */ /* 0x004fca0000000100 */
[----:B------:R0:W-:Y:S07]  /*01c0*/  STG.E desc[UR6][R4.64], R11 ;  /* 0x0000000b04007986 */ /* 0x0001ee000c101906 */
[----:B------:R-:W-:Y:S05]  /*01d0*/  @!P0 BRA `(.L_x_36) ;  /* 0xfffffffc00c88947 */ /* 0x000fea000383ffff */
[----:B------:R-:W-:Y:S05]  /*01e0*/  EXIT ;  /* 0x000000000000794d */ /* 0x000fea0003800000 */
.L_x_37:
        /* <DEDUP_REMOVED lines=9> */
.L_x_53:


//--------------------- .nv.shared.reserved.0     --------------------------
	.section	.nv.shared.reserved.0,"aw",@nobits
	.weak		__nv_reservedSMEM_offset_0_alias
	.size		__nv_reservedSMEM_offset_0_alias, 0, 64
	.other		__nv_reservedSMEM_offset_0_alias,@"STO_CUDA_RESERVED_SHARED STV_DEFAULT"
__nv_reservedSMEM_offset_0_alias:
	.zero		0
	.zero		64


//--------------------- .nv.constant0.ufloor_f64  --------------------------
	.section	.nv.constant0.ufloor_f64,"a",@progbits
	.sectionflags	@""
	.align	4
.nv.constant0.ufloor_f64:
	.zero		920


//--------------------- .nv.constant0.ufloor_f32  --------------------------
	.section	.nv.constant0.ufloor_f32,"a",@progbits
	.sectionflags	@""
	.align	4
.nv.constant0.ufloor_f32:
	.zero		920


//--------------------- .nv.constant0.uceil_f64   --------------------------
	.section	.nv.constant0.uceil_f64,"a",@progbits
	.sectionflags	@""
	.align	4
.nv.constant0.uceil_f64:
	.zero		920


//--------------------- .nv.constant0.uceil_f32   --------------------------
	.section	.nv.constant0.uceil_f32,"a",@progbits
	.sectionflags	@""
	.align	4
.nv.constant0.uceil_f32:
	.zero		920


//--------------------- .nv.constant0.usqrt_f64   --------------------------
	.section	.nv.constant0.usqrt_f64,"a",@progbits
	.sectionflags	@""
	.align	4
.nv.constant0.usqrt_f64:
	.zero		920


//--------------------- .nv.constant0.usqrt_f32   --------------------------
	.section	.nv.constant0.usqrt_f32,"a",@progbits
	.sectionflags	@""
	.align	4
.nv.constant0.usqrt_f32:
	.zero		920


//--------------------- .nv.constant0.usqr_i64    --------------------------
	.section	.nv.constant0.usqr_i64,"a",@progbits
	.sectionflags	@""
	.align	4
.nv.constant0.usqr_i64:
	.zero		920


//--------------------- .nv.constant0.usqr_i32    --------------------------
	.section	.nv.constant0.usqr_i32,"a",@progbits
	.sectionflags	@""
	.align	4
.nv.constant0.usqr_i32:
	.zero		920


//--------------------- .nv.constant0.usqr_f64    --------------------------
	.section	.nv.constant0.usqr_f64,"a",@progbits
	.sectionflags	@""
	.align	4
.nv.constant0.usqr_f64:
	.zero		920


//--------------------- .nv.constant0.usqr_f32    --------------------------
	.section	.nv.constant0.usqr_f32,"a",@progbits
	.sectionflags	@""
	.align	4
.nv.constant0.usqr_f32:
	.zero		920


//--------------------- .nv.constant0.uneg_i64    --------------------------
	.section	.nv.constant0.uneg_i64,"a",@progbits
	.sectionflags	@""
	.align	4
.nv.constant0.uneg_i64:
	.zero		920


//--------------------- .nv.constant0.uneg_i32    --------------------------
	.section	.nv.constant0.uneg_i32,"a",@progbits
	.sectionflags	@""
	.align	4
.nv.constant0.uneg_i32:
	.zero		920


//--------------------- .nv.constant0.uneg_f64    --------------------------
	.section	.nv.constant0.uneg_f64,"a",@progbits
	.sectionflags	@""
	.align	4
.nv.constant0.uneg_f64:
	.zero		920


//--------------------- .nv.constant0.uneg_f32    --------------------------
	.section	.nv.constant0.uneg_f32,"a",@progbits
	.sectionflags	@""
	.align	4
.nv.constant0.uneg_f32:
	.zero		920


//--------------------- SYMBOLS --------------------------

	.type		.nv.reservedSmem.offset0,@object
	.size		.nv.reservedSmem.offset0,0x4
